	.target	sm_90a

	.elftype	@"ET_EXEC"


//--------------------- .note.nv.tkinfo           --------------------------
	.section	.note.nv.tkinfo,"",@"SHT_NOTE"
	.sectionflags	@"SHF_NOTE_NV_TKINFO"
	.tkinfo
        /*0018*/ 	.word	0x00000002
        /*0030*/ 	.string	""
        /*0030*/ 	.string	"ptxas"
        /*0030*/ 	.string	"Cuda compilation tools, release 13.0, V13.0.88"
        /*0030*/ 	.string	"Build cuda_13.0.r13.0/compiler.36424714_0"
        /*0030*/ 	.string	"-arch sm_90a -m 64 "



//--------------------- .note.nv.cuinfo           --------------------------
	.section	.note.nv.cuinfo,"",@"SHT_NOTE"
	.sectionflags	@"SHF_NOTE_NV_CUINFO"
        /*0018*/ 	.short	0x0002
        /*001a*/ 	.short	0x005a
        /*001c*/ 	.short	0x0082
	.zero		2


//--------------------- .nv.info                  --------------------------
	.section	.nv.info,"",@"SHT_CUDA_INFO"
	.align	4


	//----- nvinfo : EIATTR_REGCOUNT
	.align		4
        /*0000*/ 	.byte	0x04, 0x2f
        /*0002*/ 	.short	(.L_12 - .L_11)
	.align		4
.L_11:
        /*0004*/ 	.word	index@(_ZN7cutlass13device_kernelIN5flash19enable_sm80_to_sm89INS1_16FlashAttnFwdSm80INS1_25CollectiveMainloopFwdSm80ILi4ELi1ELb0EN4cute5tupleIJNS5_1CILi128EEENS7_ILi112EEENS7_ILi64EEEEEELi64ENS_6half_tEfNS_4arch4Sm80ELb1ELb0ELb1ELb1ELb1ELb1ELb1ELb0EEENS1_21CollectiveEpilogueFwdINS6_IJS8_SA_S9_EEENS6_IJNS7_ILi1EEESI_SI_EEESC_SE_Li128ELb1ELb1ELb0ELb0EEENS1_19SingleTileSchedulerILb1ELb0ELb1ELi128EEEEEEEEEvNT_6ParamsE)
        /*0008*/ 	.word	0x00000004


	//----- nvinfo : EIATTR_FRAME_SIZE
	.align		4
.L_12:
        /*000c*/ 	.byte	0x04, 0x11
        /*000e*/ 	.short	(.L_14 - .L_13)
	.align		4
.L_13:
        /*0010*/ 	.word	index@(_ZN7cutlass13device_kernelIN5flash19enable_sm80_to_sm89INS1_16FlashAttnFwdSm80INS1_25CollectiveMainloopFwdSm80ILi4ELi1ELb0EN4cute5tupleIJNS5_1CILi128EEENS7_ILi112EEENS7_ILi64EEEEEELi64ENS_6half_tEfNS_4arch4Sm80ELb1ELb0ELb1ELb1ELb1ELb1ELb1ELb0EEENS1_21CollectiveEpilogueFwdINS6_IJS8_SA_S9_EEENS6_IJNS7_ILi1EEESI_SI_EEESC_SE_Li128ELb1ELb1ELb0ELb0EEENS1_19SingleTileSchedulerILb1ELb0ELb1ELi128EEEEEEEEEvNT_6ParamsE)
        /*0014*/ 	.word	0x00000000


	//----- nvinfo : EIATTR_REGCOUNT
	.align		4
.L_14:
        /*0018*/ 	.byte	0x04, 0x2f
        /*001a*/ 	.short	(.L_16 - .L_15)
	.align		4
.L_15:
        /*001c*/ 	.word	index@(_ZN7cutlass13device_kernelIN5flash19enable_sm80_to_sm89INS1_16FlashAttnFwdSm80INS1_25CollectiveMainloopFwdSm80ILi4ELi1ELb0EN4cute5tupleIJNS5_1CILi128EEENS7_ILi112EEENS7_ILi64EEEEEELi64ENS_6half_tEfNS_4arch4Sm80ELb1ELb0ELb1ELb1ELb1ELb0ELb1ELb0EEENS1_21CollectiveEpilogueFwdINS6_IJS8_SA_S9_EEENS6_IJNS7_ILi1EEESI_SI_EEESC_SE_Li128ELb1ELb1ELb0ELb0EEENS1_19SingleTileSchedulerILb1ELb0ELb1ELi128EEEEEEEEEvNT_6ParamsE)
        /*0020*/ 	.word	0x00000004


	//----- nvinfo : EIATTR_FRAME_SIZE
	.align		4
.L_16:
        /*0024*/ 	.byte	0x04, 0x11
        /*0026*/ 	.short	(.L_18 - .L_17)
	.align		4
.L_17:
        /*0028*/ 	.word	index@(_ZN7cutlass13device_kernelIN5flash19enable_sm80_to_sm89INS1_16FlashAttnFwdSm80INS1_25CollectiveMainloopFwdSm80ILi4ELi1ELb0EN4cute5tupleIJNS5_1CILi128EEENS7_ILi112EEENS7_ILi64EEEEEELi64ENS_6half_tEfNS_4arch4Sm80ELb1ELb0ELb1ELb1ELb1ELb0ELb1ELb0EEENS1_21CollectiveEpilogueFwdINS6_IJS8_SA_S9_EEENS6_IJNS7_ILi1EEESI_SI_EEESC_SE_Li128ELb1ELb1ELb0ELb0EEENS1_19SingleTileSchedulerILb1ELb0ELb1ELi128EEEEEEEEEvNT_6ParamsE)
        /*002c*/ 	.word	0x00000000


	//----- nvinfo : EIATTR_REGCOUNT
	.align		4
.L_18:
        /*0030*/ 	.byte	0x04, 0x2f
        /*0032*/ 	.short	(.L_20 - .L_19)
	.align		4
.L_19:
        /*0034*/ 	.word	index@(_ZN7cutlass13device_kernelIN5flash19enable_sm80_to_sm89INS1_16FlashAttnFwdSm80INS1_25CollectiveMainloopFwdSm80ILi4ELi1ELb0EN4cute5tupleIJNS5_1CILi128EEENS7_ILi112EEENS7_ILi64EEEEEELi64ENS_6half_tEfNS_4arch4Sm80ELb1ELb0ELb1ELb0ELb1ELb0ELb1ELb0EEENS1_21CollectiveEpilogueFwdINS6_IJS8_SA_S9_EEENS6_IJNS7_ILi1EEESI_SI_EEESC_SE_Li128ELb0ELb1ELb0ELb0EEENS1_30DynamicPersistentTileSchedulerILi128ELi128ELb0ELb1ELb0EEEEEEEEEvNT_6ParamsE)
        /*0038*/ 	.word	0x00000004


	//----- nvinfo : EIATTR_FRAME_SIZE
	.align		4
.L_20:
        /*003c*/ 	.byte	0x04, 0x11
        /*003e*/ 	.short	(.L_22 - .L_21)
	.align		4
.L_21:
        /*0040*/ 	.word	index@(_ZN7cutlass13device_kernelIN5flash19enable_sm80_to_sm89INS1_16FlashAttnFwdSm80INS1_25CollectiveMainloopFwdSm80ILi4ELi1ELb0EN4cute5tupleIJNS5_1CILi128EEENS7_ILi112EEENS7_ILi64EEEEEELi64ENS_6half_tEfNS_4arch4Sm80ELb1ELb0ELb1ELb0ELb1ELb0ELb1ELb0EEENS1_21CollectiveEpilogueFwdINS6_IJS8_SA_S9_EEENS6_IJNS7_ILi1EEESI_SI_EEESC_SE_Li128ELb0ELb1ELb0ELb0EEENS1_30DynamicPersistentTileSchedulerILi128ELi128ELb0ELb1ELb0EEEEEEEEEvNT_6ParamsE)
        /*0044*/ 	.word	0x00000000


	//----- nvinfo : EIATTR_REGCOUNT
	.align		4
.L_22:
        /*0048*/ 	.byte	0x04, 0x2f
        /*004a*/ 	.short	(.L_24 - .L_23)
	.align		4
.L_23:
        /*004c*/ 	.word	index@(_ZN7cutlass13device_kernelIN5flash19enable_sm80_to_sm89INS1_16FlashAttnFwdSm80INS1_25CollectiveMainloopFwdSm80ILi4ELi1ELb0EN4cute5tupleIJNS5_1CILi128EEENS7_ILi96EEENS7_ILi64EEEEEELi64ENS_6half_tEfNS_4arch4Sm80ELb0ELb1ELb1ELb1ELb1ELb1ELb1ELb0EEENS1_21CollectiveEpilogueFwdINS6_IJS8_SA_S9_EEENS6_IJNS7_ILi1EEESI_SI_EEESC_SE_Li128ELb1ELb1ELb0ELb0EEENS1_19SingleTileSchedulerILb1ELb0ELb1ELi128EEEEEEEEEvNT_6ParamsE)
        /*0050*/ 	.word	0x00000004


	//----- nvinfo : EIATTR_FRAME_SIZE
	.align		4
.L_24:
        /*0054*/ 	.byte	0x04, 0x11
        /*0056*/ 	.short	(.L_26 - .L_25)
	.align		4
.L_25:
        /*0058*/ 	.word	index@(_ZN7cutlass13device_kernelIN5flash19enable_sm80_to_sm89INS1_16FlashAttnFwdSm80INS1_25CollectiveMainloopFwdSm80ILi4ELi1ELb0EN4cute5tupleIJNS5_1CILi128EEENS7_ILi96EEENS7_ILi64EEEEEELi64ENS_6half_tEfNS_4arch4Sm80ELb0ELb1ELb1ELb1ELb1ELb1ELb1ELb0EEENS1_21CollectiveEpilogueFwdINS6_IJS8_SA_S9_EEENS6_IJNS7_ILi1EEESI_SI_EEESC_SE_Li128ELb1ELb1ELb0ELb0EEENS1_19SingleTileSchedulerILb1ELb0ELb1ELi128EEEEEEEEEvNT_6ParamsE)
        /*005c*/ 	.word	0x00000000


	//----- nvinfo : EIATTR_REGCOUNT
	.align		4
.L_26:
        /*0060*/ 	.byte	0x04, 0x2f
        /*0062*/ 	.short	(.L_28 - .L_27)
	.align		4
.L_27:
        /*0064*/ 	.word	index@(_ZN7cutlass13device_kernelIN5flash19enable_sm80_to_sm89INS1_16FlashAttnFwdSm80INS1_25CollectiveMainloopFwdSm80ILi4ELi1ELb0EN4cute5tupleIJNS5_1CILi128EEENS7_ILi96EEENS7_ILi64EEEEEELi64ENS_6half_tEfNS_4arch4Sm80ELb0ELb1ELb1ELb1ELb1ELb0ELb1ELb0EEENS1_21CollectiveEpilogueFwdINS6_IJS8_SA_S9_EEENS6_IJNS7_ILi1EEESI_SI_EEESC_SE_Li128ELb1ELb1ELb0ELb0EEENS1_19SingleTileSchedulerILb1ELb0ELb1ELi128EEEEEEEEEvNT_6ParamsE)
        /*0068*/ 	.word	0x00000004


	//----- nvinfo : EIATTR_FRAME_SIZE
	.align		4
.L_28:
        /*006c*/ 	.byte	0x04, 0x11
        /*006e*/ 	.short	(.L_30 - .L_29)
	.align		4
.L_29:
        /*0070*/ 	.word	index@(_ZN7cutlass13device_kernelIN5flash19enable_sm80_to_sm89INS1_16FlashAttnFwdSm80INS1_25CollectiveMainloopFwdSm80ILi4ELi1ELb0EN4cute5tupleIJNS5_1CILi128EEENS7_ILi96EEENS7_ILi64EEEEEELi64ENS_6half_tEfNS_4arch4Sm80ELb0ELb1ELb1ELb1ELb1ELb0ELb1ELb0EEENS1_21CollectiveEpilogueFwdINS6_IJS8_SA_S9_EEENS6_IJNS7_ILi1EEESI_SI_EEESC_SE_Li128ELb1ELb1ELb0ELb0EEENS1_19SingleTileSchedulerILb1ELb0ELb1ELi128EEEEEEEEEvNT_6ParamsE)
        /*0074*/ 	.word	0x00000000


	//----- nvinfo : EIATTR_REGCOUNT
	.align		4
.L_30:
        /*0078*/ 	.byte	0x04, 0x2f
        /*007a*/ 	.short	(.L_32 - .L_31)
	.align		4
.L_31:
        /*007c*/ 	.word	index@(_ZN7cutlass13device_kernelIN5flash19enable_sm80_to_sm89INS1_16FlashAttnFwdSm80INS1_25CollectiveMainloopFwdSm80ILi4ELi1ELb0EN4cute5tupleIJNS5_1CILi128EEENS7_ILi96EEENS7_ILi64EEEEEELi64ENS_6half_tEfNS_4arch4Sm80ELb0ELb1ELb1ELb0ELb1ELb0ELb1ELb0EEENS1_21CollectiveEpilogueFwdINS6_IJS8_SA_S9_EEENS6_IJNS7_ILi1EEESI_SI_EEESC_SE_Li128ELb0ELb1ELb0ELb0EEENS1_19SingleTileSchedulerILb0ELb0ELb1ELi128EEEEEEEEEvNT_6ParamsE)
        /*0080*/ 	.word	0x00000004


	//----- nvinfo : EIATTR_FRAME_SIZE
	.align		4
.L_32:
        /*0084*/ 	.byte	0x04, 0x11
        /*0086*/ 	.short	(.L_34 - .L_33)
	.align		4
.L_33:
        /*0088*/ 	.word	index@(_ZN7cutlass13device_kernelIN5flash19enable_sm80_to_sm89INS1_16FlashAttnFwdSm80INS1_25CollectiveMainloopFwdSm80ILi4ELi1ELb0EN4cute5tupleIJNS5_1CILi128EEENS7_ILi96EEENS7_ILi64EEEEEELi64ENS_6half_tEfNS_4arch4Sm80ELb0ELb1ELb1ELb0ELb1ELb0ELb1ELb0EEENS1_21CollectiveEpilogueFwdINS6_IJS8_SA_S9_EEENS6_IJNS7_ILi1EEESI_SI_EEESC_SE_Li128ELb0ELb1ELb0ELb0EEENS1_19SingleTileSchedulerILb0ELb0ELb1ELi128EEEEEEEEEvNT_6ParamsE)
        /*008c*/ 	.word	0x00000000


	//----- nvinfo : EIATTR_REGCOUNT
	.align		4
.L_34:
        /*0090*/ 	.byte	0x04, 0x2f
        /*0092*/ 	.short	(.L_36 - .L_35)
	.align		4
.L_35:
        /*0094*/ 	.word	index@(_ZN7cutlass13device_kernelIN5flash19enable_sm80_to_sm89INS1_16FlashAttnFwdSm80INS1_25CollectiveMainloopFwdSm80ILi4ELi1ELb0EN4cute5tupleIJNS5_1CILi128EEENS7_ILi112EEENS7_ILi64EEEEEELi64ENS_6half_tEfNS_4arch4Sm80ELb0ELb0ELb1ELb1ELb1ELb1ELb1ELb0EEENS1_21CollectiveEpilogueFwdINS6_IJS8_SA_S9_EEENS6_IJNS7_ILi1EEESI_SI_EEESC_SE_Li128ELb1ELb1ELb0ELb0EEENS1_19SingleTileSchedulerILb1ELb0ELb1ELi128EEEEEEEEEvNT_6ParamsE)
        /*0098*/ 	.word	0x00000004


	//----- nvinfo : EIATTR_FRAME_SIZE
	.align		4
.L_36:
        /*009c*/ 	.byte	0x04, 0x11
        /*009e*/ 	.short	(.L_38 - .L_37)
	.align		4
.L_37:
        /*00a0*/ 	.word	index@(_ZN7cutlass13device_kernelIN5flash19enable_sm80_to_sm89INS1_16FlashAttnFwdSm80INS1_25CollectiveMainloopFwdSm80ILi4ELi1ELb0EN4cute5tupleIJNS5_1CILi128EEENS7_ILi112EEENS7_ILi64EEEEEELi64ENS_6half_tEfNS_4arch4Sm80ELb0ELb0ELb1ELb1ELb1ELb1ELb1ELb0EEENS1_21CollectiveEpilogueFwdINS6_IJS8_SA_S9_EEENS6_IJNS7_ILi1EEESI_SI_EEESC_SE_Li128ELb1ELb1ELb0ELb0EEENS1_19SingleTileSchedulerILb1ELb0ELb1ELi128EEEEEEEEEvNT_6ParamsE)
        /*00a4*/ 	.word	0x00000000


	//----- nvinfo : EIATTR_REGCOUNT
	.align		4
.L_38:
        /*00a8*/ 	.byte	0x04, 0x2f
        /*00aa*/ 	.short	(.L_40 - .L_39)
	.align		4
.L_39:
        /*00ac*/ 	.word	index@(_ZN7cutlass13device_kernelIN5flash19enable_sm80_to_sm89INS1_16FlashAttnFwdSm80INS1_25CollectiveMainloopFwdSm80ILi4ELi1ELb0EN4cute5tupleIJNS5_1CILi128EEENS7_ILi112EEENS7_ILi64EEEEEELi64ENS_6half_tEfNS_4arch4Sm80ELb0ELb0ELb1ELb1ELb1ELb0ELb1ELb0EEENS1_21CollectiveEpilogueFwdINS6_IJS8_SA_S9_EEENS6_IJNS7_ILi1EEESI_SI_EEESC_SE_Li128ELb1ELb1ELb0ELb0EEENS1_19SingleTileSchedulerILb1ELb0ELb1ELi128EEEEEEEEEvNT_6ParamsE)
        /*00b0*/ 	.word	0x00000004


	//----- nvinfo : EIATTR_FRAME_SIZE
	.align		4
.L_40:
        /*00b4*/ 	.byte	0x04, 0x11
        /*00b6*/ 	.short	(.L_42 - .L_41)
	.align		4
.L_41:
        /*00b8*/ 	.word	index@(_ZN7cutlass13device_kernelIN5flash19enable_sm80_to_sm89INS1_16FlashAttnFwdSm80INS1_25CollectiveMainloopFwdSm80ILi4ELi1ELb0EN4cute5tupleIJNS5_1CILi128EEENS7_ILi112EEENS7_ILi64EEEEEELi64ENS_6half_tEfNS_4arch4Sm80ELb0ELb0ELb1ELb1ELb1ELb0ELb1ELb0EEENS1_21CollectiveEpilogueFwdINS6_IJS8_SA_S9_EEENS6_IJNS7_ILi1EEESI_SI_EEESC_SE_Li128ELb1ELb1ELb0ELb0EEENS1_19SingleTileSchedulerILb1ELb0ELb1ELi128EEEEEEEEEvNT_6ParamsE)
        /*00bc*/ 	.word	0x00000000


	//----- nvinfo : EIATTR_REGCOUNT
	.align		4
.L_42:
        /*00c0*/ 	.byte	0x04, 0x2f
        /*00c2*/ 	.short	(.L_44 - .L_43)
	.align		4
.L_43:
        /*00c4*/ 	.word	index@(_ZN7cutlass13device_kernelIN5flash19enable_sm80_to_sm89INS1_16FlashAttnFwdSm80INS1_25CollectiveMainloopFwdSm80ILi4ELi1ELb0EN4cute5tupleIJNS5_1CILi128EEENS7_ILi112EEENS7_ILi64EEEEEELi64ENS_6half_tEfNS_4arch4Sm80ELb0ELb0ELb1ELb0ELb1ELb0ELb1ELb0EEENS1_21CollectiveEpilogueFwdINS6_IJS8_SA_S9_EEENS6_IJNS7_ILi1EEESI_SI_EEESC_SE_Li128ELb0ELb1ELb0ELb0EEENS1_19SingleTileSchedulerILb0ELb0ELb1ELi128EEEEEEEEEvNT_6ParamsE)
        /*00c8*/ 	.word	0x00000004


	//----- nvinfo : EIATTR_FRAME_SIZE
	.align		4
.L_44:
        /*00cc*/ 	.byte	0x04, 0x11
        /*00ce*/ 	.short	(.L_46 - .L_45)
	.align		4
.L_45:
        /*00d0*/ 	.word	index@(_ZN7cutlass13device_kernelIN5flash19enable_sm80_to_sm89INS1_16FlashAttnFwdSm80INS1_25CollectiveMainloopFwdSm80ILi4ELi1ELb0EN4cute5tupleIJNS5_1CILi128EEENS7_ILi112EEENS7_ILi64EEEEEELi64ENS_6half_tEfNS_4arch4Sm80ELb0ELb0ELb1ELb0ELb1ELb0ELb1ELb0EEENS1_21CollectiveEpilogueFwdINS6_IJS8_SA_S9_EEENS6_IJNS7_ILi1EEESI_SI_EEESC_SE_Li128ELb0ELb1ELb0ELb0EEENS1_19SingleTileSchedulerILb0ELb0ELb1ELi128EEEEEEEEEvNT_6ParamsE)
        /*00d4*/ 	.word	0x00000000


	//----- nvinfo : EIATTR_MIN_STACK_SIZE
	.align		4
.L_46:
        /*00d8*/ 	.byte	0x04, 0x12
        /*00da*/ 	.short	(.L_48 - .L_47)
	.align		4
.L_47:
        /*00dc*/ 	.word	index@(_ZN7cutlass13device_kernelIN5flash19enable_sm80_to_sm89INS1_16FlashAttnFwdSm80INS1_25CollectiveMainloopFwdSm80ILi4ELi1ELb0EN4cute5tupleIJNS5_1CILi128EEENS7_ILi112EEENS7_ILi64EEEEEELi64ENS_6half_tEfNS_4arch4Sm80ELb0ELb0ELb1ELb0ELb1ELb0ELb1ELb0EEENS1_21CollectiveEpilogueFwdINS6_IJS8_SA_S9_EEENS6_IJNS7_ILi1EEESI_SI_EEESC_SE_Li128ELb0ELb1ELb0ELb0EEENS1_19SingleTileSchedulerILb0ELb0ELb1ELi128EEEEEEEEEvNT_6ParamsE)
        /*00e0*/ 	.word	0x00000000


	//----- nvinfo : EIATTR_MIN_STACK_SIZE
	.align		4
.L_48:
        /*00e4*/ 	.byte	0x04, 0x12
        /*00e6*/ 	.short	(.L_50 - .L_49)
	.align		4
.L_49:
        /*00e8*/ 	.word	index@(_ZN7cutlass13device_kernelIN5flash19enable_sm80_to_sm89INS1_16FlashAttnFwdSm80INS1_25CollectiveMainloopFwdSm80ILi4ELi1ELb0EN4cute5tupleIJNS5_1CILi128EEENS7_ILi112EEENS7_ILi64EEEEEELi64ENS_6half_tEfNS_4arch4Sm80ELb0ELb0ELb1ELb1ELb1ELb0ELb1ELb0EEENS1_21CollectiveEpilogueFwdINS6_IJS8_SA_S9_EEENS6_IJNS7_ILi1EEESI_SI_EEESC_SE_Li128ELb1ELb1ELb0ELb0EEENS1_19SingleTileSchedulerILb1ELb0ELb1ELi128EEEEEEEEEvNT_6ParamsE)
        /*00ec*/ 	.word	0x00000000


	//----- nvinfo : EIATTR_MIN_STACK_SIZE
	.align		4
.L_50:
        /*00f0*/ 	.byte	0x04, 0x12
        /*00f2*/ 	.short	(.L_52 - .L_51)
	.align		4
.L_51:
        /*00f4*/ 	.word	index@(_ZN7cutlass13device_kernelIN5flash19enable_sm80_to_sm89INS1_16FlashAttnFwdSm80INS1_25CollectiveMainloopFwdSm80ILi4ELi1ELb0EN4cute5tupleIJNS5_1CILi128EEENS7_ILi112EEENS7_ILi64EEEEEELi64ENS_6half_tEfNS_4arch4Sm80ELb0ELb0ELb1ELb1ELb1ELb1ELb1ELb0EEENS1_21CollectiveEpilogueFwdINS6_IJS8_SA_S9_EEENS6_IJNS7_ILi1EEESI_SI_EEESC_SE_Li128ELb1ELb1ELb0ELb0EEENS1_19SingleTileSchedulerILb1ELb0ELb1ELi128EEEEEEEEEvNT_6ParamsE)
        /*00f8*/ 	.word	0x00000000


	//----- nvinfo : EIATTR_MIN_STACK_SIZE
	.align		4
.L_52:
        /*00fc*/ 	.byte	0x04, 0x12
        /*00fe*/ 	.short	(.L_54 - .L_53)
	.align		4
.L_53:
        /*0100*/ 	.word	index@(_ZN7cutlass13device_kernelIN5flash19enable_sm80_to_sm89INS1_16FlashAttnFwdSm80INS1_25CollectiveMainloopFwdSm80ILi4ELi1ELb0EN4cute5tupleIJNS5_1CILi128EEENS7_ILi96EEENS7_ILi64EEEEEELi64ENS_6half_tEfNS_4arch4Sm80ELb0ELb1ELb1ELb0ELb1ELb0ELb1ELb0EEENS1_21CollectiveEpilogueFwdINS6_IJS8_SA_S9_EEENS6_IJNS7_ILi1EEESI_SI_EEESC_SE_Li128ELb0ELb1ELb0ELb0EEENS1_19SingleTileSchedulerILb0ELb0ELb1ELi128EEEEEEEEEvNT_6ParamsE)
        /*0104*/ 	.word	0x00000000


	//----- nvinfo : EIATTR_MIN_STACK_SIZE
	.align		4
.L_54:
        /*0108*/ 	.byte	0x04, 0x12
        /*010a*/ 	.short	(.L_56 - .L_55)
	.align		4
.L_55:
        /*010c*/ 	.word	index@(_ZN7cutlass13device_kernelIN5flash19enable_sm80_to_sm89INS1_16FlashAttnFwdSm80INS1_25CollectiveMainloopFwdSm80ILi4ELi1ELb0EN4cute5tupleIJNS5_1CILi128EEENS7_ILi96EEENS7_ILi64EEEEEELi64ENS_6half_tEfNS_4arch4Sm80ELb0ELb1ELb1ELb1ELb1ELb0ELb1ELb0EEENS1_21CollectiveEpilogueFwdINS6_IJS8_SA_S9_EEENS6_IJNS7_ILi1EEESI_SI_EEESC_SE_Li128ELb1ELb1ELb0ELb0EEENS1_19SingleTileSchedulerILb1ELb0ELb1ELi128EEEEEEEEEvNT_6ParamsE)
        /*0110*/ 	.word	0x00000000


	//----- nvinfo : EIATTR_MIN_STACK_SIZE
	.align		4
.L_56:
        /*0114*/ 	.byte	0x04, 0x12
        /*0116*/ 	.short	(.L_58 - .L_57)
	.align		4
.L_57:
        /*0118*/ 	.word	index@(_ZN7cutlass13device_kernelIN5flash19enable_sm80_to_sm89INS1_16FlashAttnFwdSm80INS1_25CollectiveMainloopFwdSm80ILi4ELi1ELb0EN4cute5tupleIJNS5_1CILi128EEENS7_ILi96EEENS7_ILi64EEEEEELi64ENS_6half_tEfNS_4arch4Sm80ELb0ELb1ELb1ELb1ELb1ELb1ELb1ELb0EEENS1_21CollectiveEpilogueFwdINS6_IJS8_SA_S9_EEENS6_IJNS7_ILi1EEESI_SI_EEESC_SE_Li128ELb1ELb1ELb0ELb0EEENS1_19SingleTileSchedulerILb1ELb0ELb1ELi128EEEEEEEEEvNT_6ParamsE)
        /*011c*/ 	.word	0x00000000


	//----- nvinfo : EIATTR_MIN_STACK_SIZE
	.align		4
.L_58:
        /*0120*/ 	.byte	0x04, 0x12
        /*0122*/ 	.short	(.L_60 - .L_59)
	.align		4
.L_59:
        /*0124*/ 	.word	index@(_ZN7cutlass13device_kernelIN5flash19enable_sm80_to_sm89INS1_16FlashAttnFwdSm80INS1_25CollectiveMainloopFwdSm80ILi4ELi1ELb0EN4cute5tupleIJNS5_1CILi128EEENS7_ILi112EEENS7_ILi64EEEEEELi64ENS_6half_tEfNS_4arch4Sm80ELb1ELb0ELb1ELb0ELb1ELb0ELb1ELb0EEENS1_21CollectiveEpilogueFwdINS6_IJS8_SA_S9_EEENS6_IJNS7_ILi1EEESI_SI_EEESC_SE_Li128ELb0ELb1ELb0ELb0EEENS1_30DynamicPersistentTileSchedulerILi128ELi128ELb0ELb1ELb0EEEEEEEEEvNT_6ParamsE)
        /*0128*/ 	.word	0x00000000


	//----- nvinfo : EIATTR_MIN_STACK_SIZE
	.align		4
.L_60:
        /*012c*/ 	.byte	0x04, 0x12
        /*012e*/ 	.short	(.L_62 - .L_61)
	.align		4
.L_61:
        /*0130*/ 	.word	index@(_ZN7cutlass13device_kernelIN5flash19enable_sm80_to_sm89INS1_16FlashAttnFwdSm80INS1_25CollectiveMainloopFwdSm80ILi4ELi1ELb0EN4cute5tupleIJNS5_1CILi128EEENS7_ILi112EEENS7_ILi64EEEEEELi64ENS_6half_tEfNS_4arch4Sm80ELb1ELb0ELb1ELb1ELb1ELb0ELb1ELb0EEENS1_21CollectiveEpilogueFwdINS6_IJS8_SA_S9_EEENS6_IJNS7_ILi1EEESI_SI_EEESC_SE_Li128ELb1ELb1ELb0ELb0EEENS1_19SingleTileSchedulerILb1ELb0ELb1ELi128EEEEEEEEEvNT_6ParamsE)
        /*0134*/ 	.word	0x00000000


	//----- nvinfo : EIATTR_MIN_STACK_SIZE
	.align		4
.L_62:
        /*0138*/ 	.byte	0x04, 0x12
        /*013a*/ 	.short	(.L_64 - .L_63)
	.align		4
.L_63:
        /*013c*/ 	.word	index@(_ZN7cutlass13device_kernelIN5flash19enable_sm80_to_sm89INS1_16FlashAttnFwdSm80INS1_25CollectiveMainloopFwdSm80ILi4ELi1ELb0EN4cute5tupleIJNS5_1CILi128EEENS7_ILi112EEENS7_ILi64EEEEEELi64ENS_6half_tEfNS_4arch4Sm80ELb1ELb0ELb1ELb1ELb1ELb1ELb1ELb0EEENS1_21CollectiveEpilogueFwdINS6_IJS8_SA_S9_EEENS6_IJNS7_ILi1EEESI_SI_EEESC_SE_Li128ELb1ELb1ELb0ELb0EEENS1_19SingleTileSchedulerILb1ELb0ELb1ELi128EEEEEEEEEvNT_6ParamsE)
        /*0140*/ 	.word	0x00000000
.L_64:


//--------------------- .nv.compat                --------------------------
	.section	.nv.compat,"",@"SHT_CUDA_COMPAT_INFO"
	.align	4
        /*0000*/ 	.byte	0x02, 0x09, 0x01, 0x00, 0x02, 0x02, 0x01, 0x00, 0x02, 0x05, 0x05, 0x00, 0x03, 0x07, 0x01, 0x01
        /*0010*/ 	.byte	0x02, 0x03, 0x00, 0x00, 0x02, 0x06, 0x01, 0x00, 0x04, 0x0b, 0x08, 0x00, 0x00, 0x00, 0x00, 0x00
        /*0020*/ 	.byte	0x00, 0x00, 0x00, 0x00


//--------------------- .nv.info._ZN7cutlass13device_kernelIN5flash19enable_sm80_to_sm89INS1_16FlashAttnFwdSm80INS1_25CollectiveMainloopFwdSm80ILi4ELi1ELb0EN4cute5tupleIJNS5_1CILi128EEENS7_ILi112EEENS7_ILi64EEEEEELi64ENS_6half_tEfNS_4arch4Sm80ELb0ELb0ELb1ELb0ELb1ELb0ELb1ELb0EEENS1_21CollectiveEpilogueFwdINS6_IJS8_SA_S9_EEENS6_IJNS7_ILi1EEESI_SI_EEESC_SE_Li128ELb0ELb1ELb0ELb0EEENS1_19SingleTileSchedulerILb0ELb0ELb1ELi128EEEEEEEEEvNT_6ParamsE --------------------------
	.section	.nv.info._ZN7cutlass13device_kernelIN5flash19enable_sm80_to_sm89INS1_16FlashAttnFwdSm80INS1_25CollectiveMainloopFwdSm80ILi4ELi1ELb0EN4cute5tupleIJNS5_1CILi128EEENS7_ILi112EEENS7_ILi64EEEEEELi64ENS_6half_tEfNS_4arch4Sm80ELb0ELb0ELb1ELb0ELb1ELb0ELb1ELb0EEENS1_21CollectiveEpilogueFwdINS6_IJS8_SA_S9_EEENS6_IJNS7_ILi1EEESI_SI_EEESC_SE_Li128ELb0ELb1ELb0ELb0EEENS1_19SingleTileSchedulerILb0ELb0ELb1ELi128EEEEEEEEEvNT_6ParamsE,"",@"SHT_CUDA_INFO"
	.sectionflags	@""
	.align	4


	//----- nvinfo : EIATTR_CUDA_API_VERSION
	.align		4
        /*0000*/ 	.byte	0x04, 0x37
        /*0002*/ 	.short	(.L_66 - .L_65)
.L_65:
        /*0004*/ 	.word	0x00000082


	//----- nvinfo : EIATTR_KPARAM_INFO
	.align		4
.L_66:
        /*0008*/ 	.byte	0x04, 0x17
        /*000a*/ 	.short	(.L_68 - .L_67)
.L_67:
        /*000c*/ 	.word	0x00000000
        /*0010*/ 	.short	0x0000
        /*0012*/ 	.short	0x0000
        /*0014*/ 	.byte	0x00, 0xf0, 0x61, 0x10


	//----- nvinfo : EIATTR_SPARSE_MMA_MASK
	.align		4
.L_68:
        /*0018*/ 	.byte	0x03, 0x50
        /*001a*/ 	.short	0x0000


	//----- nvinfo : EIATTR_MAXREG_COUNT
	.align		4
        /*001c*/ 	.byte	0x03, 0x1b
        /*001e*/ 	.short	0x00ff


	//----- nvinfo : EIATTR_MERCURY_ISA_VERSION
	.align		4
        /*0020*/ 	.byte	0x03, 0x5f
        /*0022*/ 	.short	0x0101


	//----- nvinfo : EIATTR_EXIT_INSTR_OFFSETS
	.align		4
        /*0024*/ 	.byte	0x04, 0x1c
        /*0026*/ 	.short	(.L_70 - .L_69)


	//   ....[0]....
.L_69:
        /*0028*/ 	.word	0x00000010


	//----- nvinfo : EIATTR_MAX_THREADS
	.align		4
.L_70:
        /*002c*/ 	.byte	0x04, 0x05
        /*002e*/ 	.short	(.L_72 - .L_71)
.L_71:
        /*0030*/ 	.word	0x00000080
        /*0034*/ 	.word	0x00000001
        /*0038*/ 	.word	0x00000001


	//----- nvinfo : EIATTR_CBANK_PARAM_SIZE
	.align		4
.L_72:
        /*003c*/ 	.byte	0x03, 0x19
        /*003e*/ 	.short	0x0418


	//----- nvinfo : EIATTR_PARAM_CBANK
	.align		4
        /*0040*/ 	.byte	0x04, 0x0a
        /*0042*/ 	.short	(.L_74 - .L_73)
	.align		4
.L_73:
        /*0044*/ 	.word	index@(.nv.constant0._ZN7cutlass13device_kernelIN5flash19enable_sm80_to_sm89INS1_16FlashAttnFwdSm80INS1_25CollectiveMainloopFwdSm80ILi4ELi1ELb0EN4cute5tupleIJNS5_1CILi128EEENS7_ILi112EEENS7_ILi64EEEEEELi64ENS_6half_tEfNS_4arch4Sm80ELb0ELb0ELb1ELb0ELb1ELb0ELb1ELb0EEENS1_21CollectiveEpilogueFwdINS6_IJS8_SA_S9_EEENS6_IJNS7_ILi1EEESI_SI_EEESC_SE_Li128ELb0ELb1ELb0ELb0EEENS1_19SingleTileSchedulerILb0ELb0ELb1ELi128EEEEEEEEEvNT_6ParamsE)
        /*0048*/ 	.short	0x0210
        /*004a*/ 	.short	0x0418


	//----- nvinfo : EIATTR_SW_WAR
	.align		4
.L_74:
        /*004c*/ 	.byte	0x04, 0x36
        /*004e*/ 	.short	(.L_76 - .L_75)
.L_75:
        /*0050*/ 	.word	0x00000008
.L_76:


//--------------------- .nv.info._ZN7cutlass13device_kernelIN5flash19enable_sm80_to_sm89INS1_16FlashAttnFwdSm80INS1_25CollectiveMainloopFwdSm80ILi4ELi1ELb0EN4cute5tupleIJNS5_1CILi128EEENS7_ILi112EEENS7_ILi64EEEEEELi64ENS_6half_tEfNS_4arch4Sm80ELb0ELb0ELb1ELb1ELb1ELb0ELb1ELb0EEENS1_21CollectiveEpilogueFwdINS6_IJS8_SA_S9_EEENS6_IJNS7_ILi1EEESI_SI_EEESC_SE_Li128ELb1ELb1ELb0ELb0EEENS1_19SingleTileSchedulerILb1ELb0ELb1ELi128EEEEEEEEEvNT_6ParamsE --------------------------
	.section	.nv.info._ZN7cutlass13device_kernelIN5flash19enable_sm80_to_sm89INS1_16FlashAttnFwdSm80INS1_25CollectiveMainloopFwdSm80ILi4ELi1ELb0EN4cute5tupleIJNS5_1CILi128EEENS7_ILi112EEENS7_ILi64EEEEEELi64ENS_6half_tEfNS_4arch4Sm80ELb0ELb0ELb1ELb1ELb1ELb0ELb1ELb0EEENS1_21CollectiveEpilogueFwdINS6_IJS8_SA_S9_EEENS6_IJNS7_ILi1EEESI_SI_EEESC_SE_Li128ELb1ELb1ELb0ELb0EEENS1_19SingleTileSchedulerILb1ELb0ELb1ELi128EEEEEEEEEvNT_6ParamsE,"",@"SHT_CUDA_INFO"
	.sectionflags	@""
	.align	4


	//----- nvinfo : EIATTR_CUDA_API_VERSION
	.align		4
        /*0000*/ 	.byte	0x04, 0x37
        /*0002*/ 	.short	(.L_78 - .L_77)
.L_77:
        /*0004*/ 	.word	0x00000082


	//----- nvinfo : EIATTR_KPARAM_INFO
	.align		4
.L_78:
        /*0008*/ 	.byte	0x04, 0x17
        /*000a*/ 	.short	(.L_80 - .L_79)
.L_79:
        /*000c*/ 	.word	0x00000000
        /*0010*/ 	.short	0x0000
        /*0012*/ 	.short	0x0000
        /*0014*/ 	.byte	0x00, 0xf0, 0x61, 0x10


	//----- nvinfo : EIATTR_SPARSE_MMA_MASK
	.align		4
.L_80:
        /*0018*/ 	.byte	0x03, 0x50
        /*001a*/ 	.short	0x0000


	//----- nvinfo : EIATTR_MAXREG_COUNT
	.align		4
        /*001c*/ 	.byte	0x03, 0x1b
        /*001e*/ 	.short	0x00ff


	//----- nvinfo : EIATTR_MERCURY_ISA_VERSION
	.align		4
        /*0020*/ 	.byte	0x03, 0x5f
        /*0022*/ 	.short	0x0101


	//----- nvinfo : EIATTR_EXIT_INSTR_OFFSETS
	.align		4
        /*0024*/ 	.byte	0x04, 0x1c
        /*0026*/ 	.short	(.L_82 - .L_81)


	//   ....[0]....
.L_81:
        /*0028*/ 	.word	0x00000010


	//----- nvinfo : EIATTR_MAX_THREADS
	.align		4
.L_82:
        /*002c*/ 	.byte	0x04, 0x05
        /*002e*/ 	.short	(.L_84 - .L_83)
.L_83:
        /*0030*/ 	.word	0x00000080
        /*0034*/ 	.word	0x00000001
        /*0038*/ 	.word	0x00000001


	//----- nvinfo : EIATTR_CBANK_PARAM_SIZE
	.align		4
.L_84:
        /*003c*/ 	.byte	0x03, 0x19
        /*003e*/ 	.short	0x0418


	//----- nvinfo : EIATTR_PARAM_CBANK
	.align		4
        /*0040*/ 	.byte	0x04, 0x0a
        /*0042*/ 	.short	(.L_86 - .L_85)
	.align		4
.L_85:
        /*0044*/ 	.word	index@(.nv.constant0._ZN7cutlass13device_kernelIN5flash19enable_sm80_to_sm89INS1_16FlashAttnFwdSm80INS1_25CollectiveMainloopFwdSm80ILi4ELi1ELb0EN4cute5tupleIJNS5_1CILi128EEENS7_ILi112EEENS7_ILi64EEEEEELi64ENS_6half_tEfNS_4arch4Sm80ELb0ELb0ELb1ELb1ELb1ELb0ELb1ELb0EEENS1_21CollectiveEpilogueFwdINS6_IJS8_SA_S9_EEENS6_IJNS7_ILi1EEESI_SI_EEESC_SE_Li128ELb1ELb1ELb0ELb0EEENS1_19SingleTileSchedulerILb1ELb0ELb1ELi128EEEEEEEEEvNT_6ParamsE)
        /*0048*/ 	.short	0x0210
        /*004a*/ 	.short	0x0418


	//----- nvinfo : EIATTR_SW_WAR
	.align		4
.L_86:
        /*004c*/ 	.byte	0x04, 0x36
        /*004e*/ 	.short	(.L_88 - .L_87)
.L_87:
        /*0050*/ 	.word	0x00000008
.L_88:


//--------------------- .nv.info._ZN7cutlass13device_kernelIN5flash19enable_sm80_to_sm89INS1_16FlashAttnFwdSm80INS1_25CollectiveMainloopFwdSm80ILi4ELi1ELb0EN4cute5tupleIJNS5_1CILi128EEENS7_ILi112EEENS7_ILi64EEEEEELi64ENS_6half_tEfNS_4arch4Sm80ELb0ELb0ELb1ELb1ELb1ELb1ELb1ELb0EEENS1_21CollectiveEpilogueFwdINS6_IJS8_SA_S9_EEENS6_IJNS7_ILi1EEESI_SI_EEESC_SE_Li128ELb1ELb1ELb0ELb0EEENS1_19SingleTileSchedulerILb1ELb0ELb1ELi128EEEEEEEEEvNT_6ParamsE --------------------------
	.section	.nv.info._ZN7cutlass13device_kernelIN5flash19enable_sm80_to_sm89INS1_16FlashAttnFwdSm80INS1_25CollectiveMainloopFwdSm80ILi4ELi1ELb0EN4cute5tupleIJNS5_1CILi128EEENS7_ILi112EEENS7_ILi64EEEEEELi64ENS_6half_tEfNS_4arch4Sm80ELb0ELb0ELb1ELb1ELb1ELb1ELb1ELb0EEENS1_21CollectiveEpilogueFwdINS6_IJS8_SA_S9_EEENS6_IJNS7_ILi1EEESI_SI_EEESC_SE_Li128ELb1ELb1ELb0ELb0EEENS1_19SingleTileSchedulerILb1ELb0ELb1ELi128EEEEEEEEEvNT_6ParamsE,"",@"SHT_CUDA_INFO"
	.sectionflags	@""
	.align	4


	//----- nvinfo : EIATTR_CUDA_API_VERSION
	.align		4
        /*0000*/ 	.byte	0x04, 0x37
        /*0002*/ 	.short	(.L_90 - .L_89)
.L_89:
        /*0004*/ 	.word	0x00000082


	//----- nvinfo : EIATTR_KPARAM_INFO
	.align		4
.L_90:
        /*0008*/ 	.byte	0x04, 0x17
        /*000a*/ 	.short	(.L_92 - .L_91)
.L_91:
        /*000c*/ 	.word	0x00000000
        /*0010*/ 	.short	0x0000
        /*0012*/ 	.short	0x0000
        /*0014*/ 	.byte	0x00, 0xf0, 0x61, 0x10


	//----- nvinfo : EIATTR_SPARSE_MMA_MASK
	.align		4
.L_92:
        /*0018*/ 	.byte	0x03, 0x50
        /*001a*/ 	.short	0x0000


	//----- nvinfo : EIATTR_MAXREG_COUNT
	.align		4
        /*001c*/ 	.byte	0x03, 0x1b
        /*001e*/ 	.short	0x00ff


	//----- nvinfo : EIATTR_MERCURY_ISA_VERSION
	.align		4
        /*0020*/ 	.byte	0x03, 0x5f
        /*0022*/ 	.short	0x0101


	//----- nvinfo : EIATTR_EXIT_INSTR_OFFSETS
	.align		4
        /*0024*/ 	.byte	0x04, 0x1c
        /*0026*/ 	.short	(.L_94 - .L_93)


	//   ....[0]....
.L_93:
        /*0028*/ 	.word	0x00000010


	//----- nvinfo : EIATTR_MAX_THREADS
	.align		4
.L_94:
        /*002c*/ 	.byte	0x04, 0x05
        /*002e*/ 	.short	(.L_96 - .L_95)
.L_95:
        /*0030*/ 	.word	0x00000080
        /*0034*/ 	.word	0x00000001
        /*0038*/ 	.word	0x00000001


	//----- nvinfo : EIATTR_CBANK_PARAM_SIZE
	.align		4
.L_96:
        /*003c*/ 	.byte	0x03, 0x19
        /*003e*/ 	.short	0x0418


	//----- nvinfo : EIATTR_PARAM_CBANK
	.align		4
        /*0040*/ 	.byte	0x04, 0x0a
        /*0042*/ 	.short	(.L_98 - .L_97)
	.align		4
.L_97:
        /*0044*/ 	.word	index@(.nv.constant0._ZN7cutlass13device_kernelIN5flash19enable_sm80_to_sm89INS1_16FlashAttnFwdSm80INS1_25CollectiveMainloopFwdSm80ILi4ELi1ELb0EN4cute5tupleIJNS5_1CILi128EEENS7_ILi112EEENS7_ILi64EEEEEELi64ENS_6half_tEfNS_4arch4Sm80ELb0ELb0ELb1ELb1ELb1ELb1ELb1ELb0EEENS1_21CollectiveEpilogueFwdINS6_IJS8_SA_S9_EEENS6_IJNS7_ILi1EEESI_SI_EEESC_SE_Li128ELb1ELb1ELb0ELb0EEENS1_19SingleTileSchedulerILb1ELb0ELb1ELi128EEEEEEEEEvNT_6ParamsE)
        /*0048*/ 	.short	0x0210
        /*004a*/ 	.short	0x0418


	//----- nvinfo : EIATTR_SW_WAR
	.align		4
.L_98:
        /*004c*/ 	.byte	0x04, 0x36
        /*004e*/ 	.short	(.L_100 - .L_99)
.L_99:
        /*0050*/ 	.word	0x00000008
.L_100:


//--------------------- .nv.info._ZN7cutlass13device_kernelIN5flash19enable_sm80_to_sm89INS1_16FlashAttnFwdSm80INS1_25CollectiveMainloopFwdSm80ILi4ELi1ELb0EN4cute5tupleIJNS5_1CILi128EEENS7_ILi96EEENS7_ILi64EEEEEELi64ENS_6half_tEfNS_4arch4Sm80ELb0ELb1ELb1ELb0ELb1ELb0ELb1ELb0EEENS1_21CollectiveEpilogueFwdINS6_IJS8_SA_S9_EEENS6_IJNS7_ILi1EEESI_SI_EEESC_SE_Li128ELb0ELb1ELb0ELb0EEENS1_19SingleTileSchedulerILb0ELb0ELb1ELi128EEEEEEEEEvNT_6ParamsE --------------------------
	.section	.nv.info._ZN7cutlass13device_kernelIN5flash19enable_sm80_to_sm89INS1_16FlashAttnFwdSm80INS1_25CollectiveMainloopFwdSm80ILi4ELi1ELb0EN4cute5tupleIJNS5_1CILi128EEENS7_ILi96EEENS7_ILi64EEEEEELi64ENS_6half_tEfNS_4arch4Sm80ELb0ELb1ELb1ELb0ELb1ELb0ELb1ELb0EEENS1_21CollectiveEpilogueFwdINS6_IJS8_SA_S9_EEENS6_IJNS7_ILi1EEESI_SI_EEESC_SE_Li128ELb0ELb1ELb0ELb0EEENS1_19SingleTileSchedulerILb0ELb0ELb1ELi128EEEEEEEEEvNT_6ParamsE,"",@"SHT_CUDA_INFO"
	.sectionflags	@""
	.align	4


	//----- nvinfo : EIATTR_CUDA_API_VERSION
	.align		4
        /*0000*/ 	.byte	0x04, 0x37
        /*0002*/ 	.short	(.L_102 - .L_101)
.L_101:
        /*0004*/ 	.word	0x00000082


	//----- nvinfo : EIATTR_KPARAM_INFO
	.align		4
.L_102:
        /*0008*/ 	.byte	0x04, 0x17
        /*000a*/ 	.short	(.L_104 - .L_103)
.L_103:
        /*000c*/ 	.word	0x00000000
        /*0010*/ 	.short	0x0000
        /*0012*/ 	.short	0x0000
        /*0014*/ 	.byte	0x00, 0xf0, 0x61, 0x10


	//----- nvinfo : EIATTR_SPARSE_MMA_MASK
	.align		4
.L_104:
        /*0018*/ 	.byte	0x03, 0x50
        /*001a*/ 	.short	0x0000


	//----- nvinfo : EIATTR_MAXREG_COUNT
	.align		4
        /*001c*/ 	.byte	0x03, 0x1b
        /*001e*/ 	.short	0x00ff


	//----- nvinfo : EIATTR_MERCURY_ISA_VERSION
	.align		4
        /*0020*/ 	.byte	0x03, 0x5f
        /*0022*/ 	.short	0x0101


	//----- nvinfo : EIATTR_EXIT_INSTR_OFFSETS
	.align		4
        /*0024*/ 	.byte	0x04, 0x1c
        /*0026*/ 	.short	(.L_106 - .L_105)


	//   ....[0]....
.L_105:
        /*0028*/ 	.word	0x00000010


	//----- nvinfo : EIATTR_MAX_THREADS
	.align		4
.L_106:
        /*002c*/ 	.byte	0x04, 0x05
        /*002e*/ 	.short	(.L_108 - .L_107)
.L_107:
        /*0030*/ 	.word	0x00000080
        /*0034*/ 	.word	0x00000001
        /*0038*/ 	.word	0x00000001


	//----- nvinfo : EIATTR_CBANK_PARAM_SIZE
	.align		4
.L_108:
        /*003c*/ 	.byte	0x03, 0x19
        /*003e*/ 	.short	0x0418


	//----- nvinfo : EIATTR_PARAM_CBANK
	.align		4
        /*0040*/ 	.byte	0x04, 0x0a
        /*0042*/ 	.short	(.L_110 - .L_109)
	.align		4
.L_109:
        /*0044*/ 	.word	index@(.nv.constant0._ZN7cutlass13device_kernelIN5flash19enable_sm80_to_sm89INS1_16FlashAttnFwdSm80INS1_25CollectiveMainloopFwdSm80ILi4ELi1ELb0EN4cute5tupleIJNS5_1CILi128EEENS7_ILi96EEENS7_ILi64EEEEEELi64ENS_6half_tEfNS_4arch4Sm80ELb0ELb1ELb1ELb0ELb1ELb0ELb1ELb0EEENS1_21CollectiveEpilogueFwdINS6_IJS8_SA_S9_EEENS6_IJNS7_ILi1EEESI_SI_EEESC_SE_Li128ELb0ELb1ELb0ELb0EEENS1_19SingleTileSchedulerILb0ELb0ELb1ELi128EEEEEEEEEvNT_6ParamsE)
        /*0048*/ 	.short	0x0210
        /*004a*/ 	.short	0x0418


	//----- nvinfo : EIATTR_SW_WAR
	.align		4
.L_110:
        /*004c*/ 	.byte	0x04, 0x36
        /*004e*/ 	.short	(.L_112 - .L_111)
.L_111:
        /*0050*/ 	.word	0x00000008
.L_112:


//--------------------- .nv.info._ZN7cutlass13device_kernelIN5flash19enable_sm80_to_sm89INS1_16FlashAttnFwdSm80INS1_25CollectiveMainloopFwdSm80ILi4ELi1ELb0EN4cute5tupleIJNS5_1CILi128EEENS7_ILi96EEENS7_ILi64EEEEEELi64ENS_6half_tEfNS_4arch4Sm80ELb0ELb1ELb1ELb1ELb1ELb0ELb1ELb0EEENS1_21CollectiveEpilogueFwdINS6_IJS8_SA_S9_EEENS6_IJNS7_ILi1EEESI_SI_EEESC_SE_Li128ELb1ELb1ELb0ELb0EEENS1_19SingleTileSchedulerILb1ELb0ELb1ELi128EEEEEEEEEvNT_6ParamsE --------------------------
	.section	.nv.info._ZN7cutlass13device_kernelIN5flash19enable_sm80_to_sm89INS1_16FlashAttnFwdSm80INS1_25CollectiveMainloopFwdSm80ILi4ELi1ELb0EN4cute5tupleIJNS5_1CILi128EEENS7_ILi96EEENS7_ILi64EEEEEELi64ENS_6half_tEfNS_4arch4Sm80ELb0ELb1ELb1ELb1ELb1ELb0ELb1ELb0EEENS1_21CollectiveEpilogueFwdINS6_IJS8_SA_S9_EEENS6_IJNS7_ILi1EEESI_SI_EEESC_SE_Li128ELb1ELb1ELb0ELb0EEENS1_19SingleTileSchedulerILb1ELb0ELb1ELi128EEEEEEEEEvNT_6ParamsE,"",@"SHT_CUDA_INFO"
	.sectionflags	@""
	.align	4


	//----- nvinfo : EIATTR_CUDA_API_VERSION
	.align		4
        /*0000*/ 	.byte	0x04, 0x37
        /*0002*/ 	.short	(.L_114 - .L_113)
.L_113:
        /*0004*/ 	.word	0x00000082


	//----- nvinfo : EIATTR_KPARAM_INFO
	.align		4
.L_114:
        /*0008*/ 	.byte	0x04, 0x17
        /*000a*/ 	.short	(.L_116 - .L_115)
.L_115:
        /*000c*/ 	.word	0x00000000
        /*0010*/ 	.short	0x0000
        /*0012*/ 	.short	0x0000
        /*0014*/ 	.byte	0x00, 0xf0, 0x61, 0x10


	//----- nvinfo : EIATTR_SPARSE_MMA_MASK
	.align		4
.L_116:
        /*0018*/ 	.byte	0x03, 0x50
        /*001a*/ 	.short	0x0000


	//----- nvinfo : EIATTR_MAXREG_COUNT
	.align		4
        /*001c*/ 	.byte	0x03, 0x1b
        /*001e*/ 	.short	0x00ff


	//----- nvinfo : EIATTR_MERCURY_ISA_VERSION
	.align		4
        /*0020*/ 	.byte	0x03, 0x5f
        /*0022*/ 	.short	0x0101


	//----- nvinfo : EIATTR_EXIT_INSTR_OFFSETS
	.align		4
        /*0024*/ 	.byte	0x04, 0x1c
        /*0026*/ 	.short	(.L_118 - .L_117)


	//   ....[0]....
.L_117:
        /*0028*/ 	.word	0x00000010


	//----- nvinfo : EIATTR_MAX_THREADS
	.align		4
.L_118:
        /*002c*/ 	.byte	0x04, 0x05
        /*002e*/ 	.short	(.L_120 - .L_119)
.L_119:
        /*0030*/ 	.word	0x00000080
        /*0034*/ 	.word	0x00000001
        /*0038*/ 	.word	0x00000001


	//----- nvinfo : EIATTR_CBANK_PARAM_SIZE
	.align		4
.L_120:
        /*003c*/ 	.byte	0x03, 0x19
        /*003e*/ 	.short	0x0418


	//----- nvinfo : EIATTR_PARAM_CBANK
	.align		4
        /*0040*/ 	.byte	0x04, 0x0a
        /*0042*/ 	.short	(.L_122 - .L_121)
	.align		4
.L_121:
        /*0044*/ 	.word	index@(.nv.constant0._ZN7cutlass13device_kernelIN5flash19enable_sm80_to_sm89INS1_16FlashAttnFwdSm80INS1_25CollectiveMainloopFwdSm80ILi4ELi1ELb0EN4cute5tupleIJNS5_1CILi128EEENS7_ILi96EEENS7_ILi64EEEEEELi64ENS_6half_tEfNS_4arch4Sm80ELb0ELb1ELb1ELb1ELb1ELb0ELb1ELb0EEENS1_21CollectiveEpilogueFwdINS6_IJS8_SA_S9_EEENS6_IJNS7_ILi1EEESI_SI_EEESC_SE_Li128ELb1ELb1ELb0ELb0EEENS1_19SingleTileSchedulerILb1ELb0ELb1ELi128EEEEEEEEEvNT_6ParamsE)
        /*0048*/ 	.short	0x0210
        /*004a*/ 	.short	0x0418


	//----- nvinfo : EIATTR_SW_WAR
	.align		4
.L_122:
        /*004c*/ 	.byte	0x04, 0x36
        /*004e*/ 	.short	(.L_124 - .L_123)
.L_123:
        /*0050*/ 	.word	0x00000008
.L_124:


//--------------------- .nv.info._ZN7cutlass13device_kernelIN5flash19enable_sm80_to_sm89INS1_16FlashAttnFwdSm80INS1_25CollectiveMainloopFwdSm80ILi4ELi1ELb0EN4cute5tupleIJNS5_1CILi128EEENS7_ILi96EEENS7_ILi64EEEEEELi64ENS_6half_tEfNS_4arch4Sm80ELb0ELb1ELb1ELb1ELb1ELb1ELb1ELb0EEENS1_21CollectiveEpilogueFwdINS6_IJS8_SA_S9_EEENS6_IJNS7_ILi1EEESI_SI_EEESC_SE_Li128ELb1ELb1ELb0ELb0EEENS1_19SingleTileSchedulerILb1ELb0ELb1ELi128EEEEEEEEEvNT_6ParamsE --------------------------
	.section	.nv.info._ZN7cutlass13device_kernelIN5flash19enable_sm80_to_sm89INS1_16FlashAttnFwdSm80INS1_25CollectiveMainloopFwdSm80ILi4ELi1ELb0EN4cute5tupleIJNS5_1CILi128EEENS7_ILi96EEENS7_ILi64EEEEEELi64ENS_6half_tEfNS_4arch4Sm80ELb0ELb1ELb1ELb1ELb1ELb1ELb1ELb0EEENS1_21CollectiveEpilogueFwdINS6_IJS8_SA_S9_EEENS6_IJNS7_ILi1EEESI_SI_EEESC_SE_Li128ELb1ELb1ELb0ELb0EEENS1_19SingleTileSchedulerILb1ELb0ELb1ELi128EEEEEEEEEvNT_6ParamsE,"",@"SHT_CUDA_INFO"
	.sectionflags	@""
	.align	4


	//----- nvinfo : EIATTR_CUDA_API_VERSION
	.align		4
        /*0000*/ 	.byte	0x04, 0x37
        /*0002*/ 	.short	(.L_126 - .L_125)
.L_125:
        /*0004*/ 	.word	0x00000082


	//----- nvinfo : EIATTR_KPARAM_INFO
	.align		4
.L_126:
        /*0008*/ 	.byte	0x04, 0x17
        /*000a*/ 	.short	(.L_128 - .L_127)
.L_127:
        /*000c*/ 	.word	0x00000000
        /*0010*/ 	.short	0x0000
        /*0012*/ 	.short	0x0000
        /*0014*/ 	.byte	0x00, 0xf0, 0x61, 0x10


	//----- nvinfo : EIATTR_SPARSE_MMA_MASK
	.align		4
.L_128:
        /*0018*/ 	.byte	0x03, 0x50
        /*001a*/ 	.short	0x0000


	//----- nvinfo : EIATTR_MAXREG_COUNT
	.align		4
        /*001c*/ 	.byte	0x03, 0x1b
        /*001e*/ 	.short	0x00ff


	//----- nvinfo : EIATTR_MERCURY_ISA_VERSION
	.align		4
        /*0020*/ 	.byte	0x03, 0x5f
        /*0022*/ 	.short	0x0101


	//----- nvinfo : EIATTR_EXIT_INSTR_OFFSETS
	.align		4
        /*0024*/ 	.byte	0x04, 0x1c
        /*0026*/ 	.short	(.L_130 - .L_129)


	//   ....[0]....
.L_129:
        /*0028*/ 	.word	0x00000010


	//----- nvinfo : EIATTR_MAX_THREADS
	.align		4
.L_130:
        /*002c*/ 	.byte	0x04, 0x05
        /*002e*/ 	.short	(.L_132 - .L_131)
.L_131:
        /*0030*/ 	.word	0x00000080
        /*0034*/ 	.word	0x00000001
        /*0038*/ 	.word	0x00000001


	//----- nvinfo : EIATTR_CBANK_PARAM_SIZE
	.align		4
.L_132:
        /*003c*/ 	.byte	0x03, 0x19
        /*003e*/ 	.short	0x0418


	//----- nvinfo : EIATTR_PARAM_CBANK
	.align		4
        /*0040*/ 	.byte	0x04, 0x0a
        /*0042*/ 	.short	(.L_134 - .L_133)
	.align		4
.L_133:
        /*0044*/ 	.word	index@(.nv.constant0._ZN7cutlass13device_kernelIN5flash19enable_sm80_to_sm89INS1_16FlashAttnFwdSm80INS1_25CollectiveMainloopFwdSm80ILi4ELi1ELb0EN4cute5tupleIJNS5_1CILi128EEENS7_ILi96EEENS7_ILi64EEEEEELi64ENS_6half_tEfNS_4arch4Sm80ELb0ELb1ELb1ELb1ELb1ELb1ELb1ELb0EEENS1_21CollectiveEpilogueFwdINS6_IJS8_SA_S9_EEENS6_IJNS7_ILi1EEESI_SI_EEESC_SE_Li128ELb1ELb1ELb0ELb0EEENS1_19SingleTileSchedulerILb1ELb0ELb1ELi128EEEEEEEEEvNT_6ParamsE)
        /*0048*/ 	.short	0x0210
        /*004a*/ 	.short	0x0418


	//----- nvinfo : EIATTR_SW_WAR
	.align		4
.L_134:
        /*004c*/ 	.byte	0x04, 0x36
        /*004e*/ 	.short	(.L_136 - .L_135)
.L_135:
        /*0050*/ 	.word	0x00000008
.L_136:


//--------------------- .nv.info._ZN7cutlass13device_kernelIN5flash19enable_sm80_to_sm89INS1_16FlashAttnFwdSm80INS1_25CollectiveMainloopFwdSm80ILi4ELi1ELb0EN4cute5tupleIJNS5_1CILi128EEENS7_ILi112EEENS7_ILi64EEEEEELi64ENS_6half_tEfNS_4arch4Sm80ELb1ELb0ELb1ELb0ELb1ELb0ELb1ELb0EEENS1_21CollectiveEpilogueFwdINS6_IJS8_SA_S9_EEENS6_IJNS7_ILi1EEESI_SI_EEESC_SE_Li128ELb0ELb1ELb0ELb0EEENS1_30DynamicPersistentTileSchedulerILi128ELi128ELb0ELb1ELb0EEEEEEEEEvNT_6ParamsE --------------------------
	.section	.nv.info._ZN7cutlass13device_kernelIN5flash19enable_sm80_to_sm89INS1_16FlashAttnFwdSm80INS1_25CollectiveMainloopFwdSm80ILi4ELi1ELb0EN4cute5tupleIJNS5_1CILi128EEENS7_ILi112EEENS7_ILi64EEEEEELi64ENS_6half_tEfNS_4arch4Sm80ELb1ELb0ELb1ELb0ELb1ELb0ELb1ELb0EEENS1_21CollectiveEpilogueFwdINS6_IJS8_SA_S9_EEENS6_IJNS7_ILi1EEESI_SI_EEESC_SE_Li128ELb0ELb1ELb0ELb0EEENS1_30DynamicPersistentTileSchedulerILi128ELi128ELb0ELb1ELb0EEEEEEEEEvNT_6ParamsE,"",@"SHT_CUDA_INFO"
	.sectionflags	@""
	.align	4


	//----- nvinfo : EIATTR_CUDA_API_VERSION
	.align		4
        /*0000*/ 	.byte	0x04, 0x37
        /*0002*/ 	.short	(.L_138 - .L_137)
.L_137:
        /*0004*/ 	.word	0x00000082


	//----- nvinfo : EIATTR_KPARAM_INFO
	.align		4
.L_138:
        /*0008*/ 	.byte	0x04, 0x17
        /*000a*/ 	.short	(.L_140 - .L_139)
.L_139:
        /*000c*/ 	.word	0x00000000
        /*0010*/ 	.short	0x0000
        /*0012*/ 	.short	0x0000
        /*0014*/ 	.byte	0x00, 0xf0, 0xa1, 0x10


	//----- nvinfo : EIATTR_SPARSE_MMA_MASK
	.align		4
.L_140:
        /*0018*/ 	.byte	0x03, 0x50
        /*001a*/ 	.short	0x0000


	//----- nvinfo : EIATTR_MAXREG_COUNT
	.align		4
        /*001c*/ 	.byte	0x03, 0x1b
        /*001e*/ 	.short	0x00ff


	//----- nvinfo : EIATTR_MERCURY_ISA_VERSION
	.align		4
        /*0020*/ 	.byte	0x03, 0x5f
        /*0022*/ 	.short	0x0101


	//----- nvinfo : EIATTR_EXIT_INSTR_OFFSETS
	.align		4
        /*0024*/ 	.byte	0x04, 0x1c
        /*0026*/ 	.short	(.L_142 - .L_141)


	//   ....[0]....
.L_141:
        /*0028*/ 	.word	0x00000010


	//----- nvinfo : EIATTR_MAX_THREADS
	.align		4
.L_142:
        /*002c*/ 	.byte	0x04, 0x05
        /*002e*/ 	.short	(.L_144 - .L_143)
.L_143:
        /*0030*/ 	.word	0x00000080
        /*0034*/ 	.word	0x00000001
        /*0038*/ 	.word	0x00000001


	//----- nvinfo : EIATTR_CBANK_PARAM_SIZE
	.align		4
.L_144:
        /*003c*/ 	.byte	0x03, 0x19
        /*003e*/ 	.short	0x0428


	//----- nvinfo : EIATTR_PARAM_CBANK
	.align		4
        /*0040*/ 	.byte	0x04, 0x0a
        /*0042*/ 	.short	(.L_146 - .L_145)
	.align		4
.L_145:
        /*0044*/ 	.word	index@(.nv.constant0._ZN7cutlass13device_kernelIN5flash19enable_sm80_to_sm89INS1_16FlashAttnFwdSm80INS1_25CollectiveMainloopFwdSm80ILi4ELi1ELb0EN4cute5tupleIJNS5_1CILi128EEENS7_ILi112EEENS7_ILi64EEEEEELi64ENS_6half_tEfNS_4arch4Sm80ELb1ELb0ELb1ELb0ELb1ELb0ELb1ELb0EEENS1_21CollectiveEpilogueFwdINS6_IJS8_SA_S9_EEENS6_IJNS7_ILi1EEESI_SI_EEESC_SE_Li128ELb0ELb1ELb0ELb0EEENS1_30DynamicPersistentTileSchedulerILi128ELi128ELb0ELb1ELb0EEEEEEEEEvNT_6ParamsE)
        /*0048*/ 	.short	0x0210
        /*004a*/ 	.short	0x0428


	//----- nvinfo : EIATTR_SW_WAR
	.align		4
.L_146:
        /*004c*/ 	.byte	0x04, 0x36
        /*004e*/ 	.short	(.L_148 - .L_147)
.L_147:
        /*0050*/ 	.word	0x00000008
.L_148:


//--------------------- .nv.info._ZN7cutlass13device_kernelIN5flash19enable_sm80_to_sm89INS1_16FlashAttnFwdSm80INS1_25CollectiveMainloopFwdSm80ILi4ELi1ELb0EN4cute5tupleIJNS5_1CILi128EEENS7_ILi112EEENS7_ILi64EEEEEELi64ENS_6half_tEfNS_4arch4Sm80ELb1ELb0ELb1ELb1ELb1ELb0ELb1ELb0EEENS1_21CollectiveEpilogueFwdINS6_IJS8_SA_S9_EEENS6_IJNS7_ILi1EEESI_SI_EEESC_SE_Li128ELb1ELb1ELb0ELb0EEENS1_19SingleTileSchedulerILb1ELb0ELb1ELi128EEEEEEEEEvNT_6ParamsE --------------------------
	.section	.nv.info._ZN7cutlass13device_kernelIN5flash19enable_sm80_to_sm89INS1_16FlashAttnFwdSm80INS1_25CollectiveMainloopFwdSm80ILi4ELi1ELb0EN4cute5tupleIJNS5_1CILi128EEENS7_ILi112EEENS7_ILi64EEEEEELi64ENS_6half_tEfNS_4arch4Sm80ELb1ELb0ELb1ELb1ELb1ELb0ELb1ELb0EEENS1_21CollectiveEpilogueFwdINS6_IJS8_SA_S9_EEENS6_IJNS7_ILi1EEESI_SI_EEESC_SE_Li128ELb1ELb1ELb0ELb0EEENS1_19SingleTileSchedulerILb1ELb0ELb1ELi128EEEEEEEEEvNT_6ParamsE,"",@"SHT_CUDA_INFO"
	.sectionflags	@""
	.align	4


	//----- nvinfo : EIATTR_CUDA_API_VERSION
	.align		4
        /*0000*/ 	.byte	0x04, 0x37
        /*0002*/ 	.short	(.L_150 - .L_149)
.L_149:
        /*0004*/ 	.word	0x00000082


	//----- nvinfo : EIATTR_KPARAM_INFO
	.align		4
.L_150:
        /*0008*/ 	.byte	0x04, 0x17
        /*000a*/ 	.short	(.L_152 - .L_151)
.L_151:
        /*000c*/ 	.word	0x00000000
        /*0010*/ 	.short	0x0000
        /*0012*/ 	.short	0x0000
        /*0014*/ 	.byte	0x00, 0xf0, 0x61, 0x10


	//----- nvinfo : EIATTR_SPARSE_MMA_MASK
	.align		4
.L_152:
        /*0018*/ 	.byte	0x03, 0x50
        /*001a*/ 	.short	0x0000


	//----- nvinfo : EIATTR_MAXREG_COUNT
	.align		4
        /*001c*/ 	.byte	0x03, 0x1b
        /*001e*/ 	.short	0x00ff


	//----- nvinfo : EIATTR_MERCURY_ISA_VERSION
	.align		4
        /*0020*/ 	.byte	0x03, 0x5f
        /*0022*/ 	.short	0x0101


	//----- nvinfo : EIATTR_EXIT_INSTR_OFFSETS
	.align		4
        /*0024*/ 	.byte	0x04, 0x1c
        /*0026*/ 	.short	(.L_154 - .L_153)


	//   ....[0]....
.L_153:
        /*0028*/ 	.word	0x00000010


	//----- nvinfo : EIATTR_MAX_THREADS
	.align		4
.L_154:
        /*002c*/ 	.byte	0x04, 0x05
        /*002e*/ 	.short	(.L_156 - .L_155)
.L_155:
        /*0030*/ 	.word	0x00000080
        /*0034*/ 	.word	0x00000001
        /*0038*/ 	.word	0x00000001


	//----- nvinfo : EIATTR_CBANK_PARAM_SIZE
	.align		4
.L_156:
        /*003c*/ 	.byte	0x03, 0x19
        /*003e*/ 	.short	0x0418


	//----- nvinfo : EIATTR_PARAM_CBANK
	.align		4
        /*0040*/ 	.byte	0x04, 0x0a
        /*0042*/ 	.short	(.L_158 - .L_157)
	.align		4
.L_157:
        /*0044*/ 	.word	index@(.nv.constant0._ZN7cutlass13device_kernelIN5flash19enable_sm80_to_sm89INS1_16FlashAttnFwdSm80INS1_25CollectiveMainloopFwdSm80ILi4ELi1ELb0EN4cute5tupleIJNS5_1CILi128EEENS7_ILi112EEENS7_ILi64EEEEEELi64ENS_6half_tEfNS_4arch4Sm80ELb1ELb0ELb1ELb1ELb1ELb0ELb1ELb0EEENS1_21CollectiveEpilogueFwdINS6_IJS8_SA_S9_EEENS6_IJNS7_ILi1EEESI_SI_EEESC_SE_Li128ELb1ELb1ELb0ELb0EEENS1_19SingleTileSchedulerILb1ELb0ELb1ELi128EEEEEEEEEvNT_6ParamsE)
        /*0048*/ 	.short	0x0210
        /*004a*/ 	.short	0x0418


	//----- nvinfo : EIATTR_SW_WAR
	.align		4
.L_158:
        /*004c*/ 	.byte	0x04, 0x36
        /*004e*/ 	.short	(.L_160 - .L_159)
.L_159:
        /*0050*/ 	.word	0x00000008
.L_160:


//--------------------- .nv.info._ZN7cutlass13device_kernelIN5flash19enable_sm80_to_sm89INS1_16FlashAttnFwdSm80INS1_25CollectiveMainloopFwdSm80ILi4ELi1ELb0EN4cute5tupleIJNS5_1CILi128EEENS7_ILi112EEENS7_ILi64EEEEEELi64ENS_6half_tEfNS_4arch4Sm80ELb1ELb0ELb1ELb1ELb1ELb1ELb1ELb0EEENS1_21CollectiveEpilogueFwdINS6_IJS8_SA_S9_EEENS6_IJNS7_ILi1EEESI_SI_EEESC_SE_Li128ELb1ELb1ELb0ELb0EEENS1_19SingleTileSchedulerILb1ELb0ELb1ELi128EEEEEEEEEvNT_6ParamsE --------------------------
	.section	.nv.info._ZN7cutlass13device_kernelIN5flash19enable_sm80_to_sm89INS1_16FlashAttnFwdSm80INS1_25CollectiveMainloopFwdSm80ILi4ELi1ELb0EN4cute5tupleIJNS5_1CILi128EEENS7_ILi112EEENS7_ILi64EEEEEELi64ENS_6half_tEfNS_4arch4Sm80ELb1ELb0ELb1ELb1ELb1ELb1ELb1ELb0EEENS1_21CollectiveEpilogueFwdINS6_IJS8_SA_S9_EEENS6_IJNS7_ILi1EEESI_SI_EEESC_SE_Li128ELb1ELb1ELb0ELb0EEENS1_19SingleTileSchedulerILb1ELb0ELb1ELi128EEEEEEEEEvNT_6ParamsE,"",@"SHT_CUDA_INFO"
	.sectionflags	@""
	.align	4


	//----- nvinfo : EIATTR_CUDA_API_VERSION
	.align		4
        /*0000*/ 	.byte	0x04, 0x37
        /*0002*/ 	.short	(.L_162 - .L_161)
.L_161:
        /*0004*/ 	.word	0x00000082


	//----- nvinfo : EIATTR_KPARAM_INFO
	.align		4
.L_162:
        /*0008*/ 	.byte	0x04, 0x17
        /*000a*/ 	.short	(.L_164 - .L_163)
.L_163:
        /*000c*/ 	.word	0x00000000
        /*0010*/ 	.short	0x0000
        /*0012*/ 	.short	0x0000
        /*0014*/ 	.byte	0x00, 0xf0, 0x61, 0x10


	//----- nvinfo : EIATTR_SPARSE_MMA_MASK
	.align		4
.L_164:
        /*0018*/ 	.byte	0x03, 0x50
        /*001a*/ 	.short	0x0000


	//----- nvinfo : EIATTR_MAXREG_COUNT
	.align		4
        /*001c*/ 	.byte	0x03, 0x1b
        /*001e*/ 	.short	0x00ff


	//----- nvinfo : EIATTR_MERCURY_ISA_VERSION
	.align		4
        /*0020*/ 	.byte	0x03, 0x5f
        /*0022*/ 	.short	0x0101


	//----- nvinfo : EIATTR_EXIT_INSTR_OFFSETS
	.align		4
        /*0024*/ 	.byte	0x04, 0x1c
        /*0026*/ 	.short	(.L_166 - .L_165)


	//   ....[0]....
.L_165:
        /*0028*/ 	.word	0x00000010


	//----- nvinfo : EIATTR_MAX_THREADS
	.align		4
.L_166:
        /*002c*/ 	.byte	0x04, 0x05
        /*002e*/ 	.short	(.L_168 - .L_167)
.L_167:
        /*0030*/ 	.word	0x00000080
        /*0034*/ 	.word	0x00000001
        /*0038*/ 	.word	0x00000001


	//----- nvinfo : EIATTR_CBANK_PARAM_SIZE
	.align		4
.L_168:
        /*003c*/ 	.byte	0x03, 0x19
        /*003e*/ 	.short	0x0418


	//----- nvinfo : EIATTR_PARAM_CBANK
	.align		4
        /*0040*/ 	.byte	0x04, 0x0a
        /*0042*/ 	.short	(.L_170 - .L_169)
	.align		4
.L_169:
        /*0044*/ 	.word	index@(.nv.constant0._ZN7cutlass13device_kernelIN5flash19enable_sm80_to_sm89INS1_16FlashAttnFwdSm80INS1_25CollectiveMainloopFwdSm80ILi4ELi1ELb0EN4cute5tupleIJNS5_1CILi128EEENS7_ILi112EEENS7_ILi64EEEEEELi64ENS_6half_tEfNS_4arch4Sm80ELb1ELb0ELb1ELb1ELb1ELb1ELb1ELb0EEENS1_21CollectiveEpilogueFwdINS6_IJS8_SA_S9_EEENS6_IJNS7_ILi1EEESI_SI_EEESC_SE_Li128ELb1ELb1ELb0ELb0EEENS1_19SingleTileSchedulerILb1ELb0ELb1ELi128EEEEEEEEEvNT_6ParamsE)
        /*0048*/ 	.short	0x0210
        /*004a*/ 	.short	0x0418


	//----- nvinfo : EIATTR_SW_WAR
	.align		4
.L_170:
        /*004c*/ 	.byte	0x04, 0x36
        /*004e*/ 	.short	(.L_172 - .L_171)
.L_171:
        /*0050*/ 	.word	0x00000008
.L_172:


//--------------------- .nv.callgraph             --------------------------
	.section	.nv.callgraph,"",@"SHT_CUDA_CALLGRAPH"
	.align	4
	.sectionentsize	8
	.align		4
        /*0000*/ 	.word	0x00000000
	.align		4
        /*0004*/ 	.word	0xffffffff
	.align		4
        /*0008*/ 	.word	0x00000000
	.align		4
        /*000c*/ 	.word	0xfffffffe
	.align		4
        /*0010*/ 	.word	0x00000000
	.align		4
        /*0014*/ 	.word	0xfffffffd
	.align		4
        /*0018*/ 	.word	0x00000000
	.align		4
        /*001c*/ 	.word	0xfffffffc


//--------------------- .nv.constant4             --------------------------
	.section	.nv.constant4,"a",@progbits
	.align	8
	.align		8
.nv.constant4:
        /*0000*/ 	.dword	_ZN79_INTERNAL_f786776b_43_flash_fwd_hdim64_fp16_paged_softcap_sm80_cu_a7f3af4d_48384cuda3std3__45__cpo5beginE
	.align		8
        /*0008*/ 	.dword	_ZN79_INTERNAL_f786776b_43_flash_fwd_hdim64_fp16_paged_softcap_sm80_cu_a7f3af4d_48384cuda3std3__45__cpo3endE
	.align		8
        /*0010*/ 	.dword	_ZN79_INTERNAL_f786776b_43_flash_fwd_hdim64_fp16_paged_softcap_sm80_cu_a7f3af4d_48384cuda3std3__45__cpo6cbeginE
	.align		8
        /*0018*/ 	.dword	_ZN79_INTERNAL_f786776b_43_flash_fwd_hdim64_fp16_paged_softcap_sm80_cu_a7f3af4d_48384cuda3std3__45__cpo4cendE
	.align		8
        /*0020*/ 	.dword	_ZN79_INTERNAL_f786776b_43_flash_fwd_hdim64_fp16_paged_softcap_sm80_cu_a7f3af4d_48384cuda3std3__481_GLOBAL__N__f786776b_43_flash_fwd_hdim64_fp16_paged_softcap_sm80_cu_a7f3af4d_48386ignoreE
	.align		8
        /*0028*/ 	.dword	_ZN79_INTERNAL_f786776b_43_flash_fwd_hdim64_fp16_paged_softcap_sm80_cu_a7f3af4d_48384cuda3std3__419piecewise_constructE
	.align		8
        /*0030*/ 	.dword	_ZN79_INTERNAL_f786776b_43_flash_fwd_hdim64_fp16_paged_softcap_sm80_cu_a7f3af4d_48384cuda3std3__48in_placeE
	.align		8
        /*0038*/ 	.dword	_ZN79_INTERNAL_f786776b_43_flash_fwd_hdim64_fp16_paged_softcap_sm80_cu_a7f3af4d_48384cuda3std6ranges3__45__cpo4swapE
	.align		8
        /*0040*/ 	.dword	_ZN79_INTERNAL_f786776b_43_flash_fwd_hdim64_fp16_paged_softcap_sm80_cu_a7f3af4d_48384cuda3std6ranges3__45__cpo9iter_moveE
	.align		8
        /*0048*/ 	.dword	_ZN79_INTERNAL_f786776b_43_flash_fwd_hdim64_fp16_paged_softcap_sm80_cu_a7f3af4d_48384cute7productE
	.align		8
        /*0050*/ 	.dword	_ZN79_INTERNAL_f786776b_43_flash_fwd_hdim64_fp16_paged_softcap_sm80_cu_a7f3af4d_48384cute1_E


//--------------------- .text._ZN7cutlass13device_kernelIN5flash19enable_sm80_to_sm89INS1_16FlashAttnFwdSm80INS1_25CollectiveMainloopFwdSm80ILi4ELi1ELb0EN4cute5tupleIJNS5_1CILi128EEENS7_ILi112EEENS7_ILi64EEEEEELi64ENS_6half_tEfNS_4arch4Sm80ELb0ELb0ELb1ELb0ELb1ELb0ELb1ELb0EEENS1_21CollectiveEpilogueFwdINS6_IJS8_SA_S9_EEENS6_IJNS7_ILi1EEESI_SI_EEESC_SE_Li128ELb0ELb1ELb0ELb0EEENS1_19SingleTileSchedulerILb0ELb0ELb1ELi128EEEEEEEEEvNT_6ParamsE --------------------------
	.section	.text._ZN7cutlass13device_kernelIN5flash19enable_sm80_to_sm89INS1_16FlashAttnFwdSm80INS1_25CollectiveMainloopFwdSm80ILi4ELi1ELb0EN4cute5tupleIJNS5_1CILi128EEENS7_ILi112EEENS7_ILi64EEEEEELi64ENS_6half_tEfNS_4arch4Sm80ELb0ELb0ELb1ELb0ELb1ELb0ELb1ELb0EEENS1_21CollectiveEpilogueFwdINS6_IJS8_SA_S9_EEENS6_IJNS7_ILi1EEESI_SI_EEESC_SE_Li128ELb0ELb1ELb0ELb0EEENS1_19SingleTileSchedulerILb0ELb0ELb1ELi128EEEEEEEEEvNT_6ParamsE,"ax",@progbits
	.align	128
.text._ZN7cutlass13device_kernelIN5flash19enable_sm80_to_sm89INS1_16FlashAttnFwdSm80INS1_25CollectiveMainloopFwdSm80ILi4ELi1ELb0EN4cute5tupleIJNS5_1CILi128EEENS7_ILi112EEENS7_ILi64EEEEEELi64ENS_6half_tEfNS_4arch4Sm80ELb0ELb0ELb1ELb0ELb1ELb0ELb1ELb0EEENS1_21CollectiveEpilogueFwdINS6_IJS8_SA_S9_EEENS6_IJNS7_ILi1EEESI_SI_EEESC_SE_Li128ELb0ELb1ELb0ELb0EEENS1_19SingleTileSchedulerILb0ELb0ELb1ELi128EEEEEEEEEvNT_6ParamsE:
        .type           _ZN7cutlass13device_kernelIN5flash19enable_sm80_to_sm89INS1_16FlashAttnFwdSm80INS1_25CollectiveMainloopFwdSm80ILi4ELi1ELb0EN4cute5tupleIJNS5_1CILi128EEENS7_ILi112EEENS7_ILi64EEEEEELi64ENS_6half_tEfNS_4arch4Sm80ELb0ELb0ELb1ELb0ELb1ELb0ELb1ELb0EEENS1_21CollectiveEpilogueFwdINS6_IJS8_SA_S9_EEENS6_IJNS7_ILi1EEESI_SI_EEESC_SE_Li128ELb0ELb1ELb0ELb0EEENS1_19SingleTileSchedulerILb0ELb0ELb1ELi128EEEEEEEEEvNT_6ParamsE,@function
        .size           _ZN7cutlass13device_kernelIN5flash19enable_sm80_to_sm89INS1_16FlashAttnFwdSm80INS1_25CollectiveMainloopFwdSm80ILi4ELi1ELb0EN4cute5tupleIJNS5_1CILi128EEENS7_ILi112EEENS7_ILi64EEEEEELi64ENS_6half_tEfNS_4arch4Sm80ELb0ELb0ELb1ELb0ELb1ELb0ELb1ELb0EEENS1_21CollectiveEpilogueFwdINS6_IJS8_SA_S9_EEENS6_IJNS7_ILi1EEESI_SI_EEESC_SE_Li128ELb0ELb1ELb0ELb0EEENS1_19SingleTileSchedulerILb0ELb0ELb1ELi128EEEEEEEEEvNT_6ParamsE,(.L_x_9 - _ZN7cutlass13device_kernelIN5flash19enable_sm80_to_sm89INS1_16FlashAttnFwdSm80INS1_25CollectiveMainloopFwdSm80ILi4ELi1ELb0EN4cute5tupleIJNS5_1CILi128EEENS7_ILi112EEENS7_ILi64EEEEEELi64ENS_6half_tEfNS_4arch4Sm80ELb0ELb0ELb1ELb0ELb1ELb0ELb1ELb0EEENS1_21CollectiveEpilogueFwdINS6_IJS8_SA_S9_EEENS6_IJNS7_ILi1EEESI_SI_EEESC_SE_Li128ELb0ELb1ELb0ELb0EEENS1_19SingleTileSchedulerILb0ELb0ELb1ELi128EEEEEEEEEvNT_6ParamsE)
        .other          _ZN7cutlass13device_kernelIN5flash19enable_sm80_to_sm89INS1_16FlashAttnFwdSm80INS1_25CollectiveMainloopFwdSm80ILi4ELi1ELb0EN4cute5tupleIJNS5_1CILi128EEENS7_ILi112EEENS7_ILi64EEEEEELi64ENS_6half_tEfNS_4arch4Sm80ELb0ELb0ELb1ELb0ELb1ELb0ELb1ELb0EEENS1_21CollectiveEpilogueFwdINS6_IJS8_SA_S9_EEENS6_IJNS7_ILi1EEESI_SI_EEESC_SE_Li128ELb0ELb1ELb0ELb0EEENS1_19SingleTileSchedulerILb0ELb0ELb1ELi128EEEEEEEEEvNT_6ParamsE,@"STO_CUDA_ENTRY STV_DEFAULT"
_ZN7cutlass13device_kernelIN5flash19enable_sm80_to_sm89INS1_16FlashAttnFwdSm80INS1_25CollectiveMainloopFwdSm80ILi4ELi1ELb0EN4cute5tupleIJNS5_1CILi128EEENS7_ILi112EEENS7_ILi64EEEEEELi64ENS_6half_tEfNS_4arch4Sm80ELb0ELb0ELb1ELb0ELb1ELb0ELb1ELb0EEENS1_21CollectiveEpilogueFwdINS6_IJS8_SA_S9_EEENS6_IJNS7_ILi1EEESI_SI_EEESC_SE_Li128ELb0ELb1ELb0ELb0EEENS1_19SingleTileSchedulerILb0ELb0ELb1ELi128EEEEEEEEEvNT_6ParamsE:
[----:B------:R-:W-:Y:S01]  /*0000*/  LDC R1, c[0x0][0x28] ;  /* 0x00000a00ff017b82 */ /* 0x000fe20000000800 */
[----:B------:R-:W-:Y:S05]  /*0010*/  EXIT ;  /* 0x000000000000794d */ /* 0x000fea0003800000 */
.L_x_0:
[----:B------:R-:W-:-:S00]  /*0020*/  BRA `(.L_x_0) ;  /* 0xfffffffc00fc7947 */ /* 0x000fc0000383ffff */
[----:B------:R-:W-:-:S00]  /*0030*/  NOP ;  /* 0x0000000000007918 */ /* 0x000fc00000000000 */
        /* <DEDUP_REMOVED lines=12> */
.L_x_9:


//--------------------- .text._ZN7cutlass13device_kernelIN5flash19enable_sm80_to_sm89INS1_16FlashAttnFwdSm80INS1_25CollectiveMainloopFwdSm80ILi4ELi1ELb0EN4cute5tupleIJNS5_1CILi128EEENS7_ILi112EEENS7_ILi64EEEEEELi64ENS_6half_tEfNS_4arch4Sm80ELb0ELb0ELb1ELb1ELb1ELb0ELb1ELb0EEENS1_21CollectiveEpilogueFwdINS6_IJS8_SA_S9_EEENS6_IJNS7_ILi1EEESI_SI_EEESC_SE_Li128ELb1ELb1ELb0ELb0EEENS1_19SingleTileSchedulerILb1ELb0ELb1ELi128EEEEEEEEEvNT_6ParamsE --------------------------
	.section	.text._ZN7cutlass13device_kernelIN5flash19enable_sm80_to_sm89INS1_16FlashAttnFwdSm80INS1_25CollectiveMainloopFwdSm80ILi4ELi1ELb0EN4cute5tupleIJNS5_1CILi128EEENS7_ILi112EEENS7_ILi64EEEEEELi64ENS_6half_tEfNS_4arch4Sm80ELb0ELb0ELb1ELb1ELb1ELb0ELb1ELb0EEENS1_21CollectiveEpilogueFwdINS6_IJS8_SA_S9_EEENS6_IJNS7_ILi1EEESI_SI_EEESC_SE_Li128ELb1ELb1ELb0ELb0EEENS1_19SingleTileSchedulerILb1ELb0ELb1ELi128EEEEEEEEEvNT_6ParamsE,"ax",@progbits
	.align	128
.text._ZN7cutlass13device_kernelIN5flash19enable_sm80_to_sm89INS1_16FlashAttnFwdSm80INS1_25CollectiveMainloopFwdSm80ILi4ELi1ELb0EN4cute5tupleIJNS5_1CILi128EEENS7_ILi112EEENS7_ILi64EEEEEELi64ENS_6half_tEfNS_4arch4Sm80ELb0ELb0ELb1ELb1ELb1ELb0ELb1ELb0EEENS1_21CollectiveEpilogueFwdINS6_IJS8_SA_S9_EEENS6_IJNS7_ILi1EEESI_SI_EEESC_SE_Li128ELb1ELb1ELb0ELb0EEENS1_19SingleTileSchedulerILb1ELb0ELb1ELi128EEEEEEEEEvNT_6ParamsE:
        .type           _ZN7cutlass13device_kernelIN5flash19enable_sm80_to_sm89INS1_16FlashAttnFwdSm80INS1_25CollectiveMainloopFwdSm80ILi4ELi1ELb0EN4cute5tupleIJNS5_1CILi128EEENS7_ILi112EEENS7_ILi64EEEEEELi64ENS_6half_tEfNS_4arch4Sm80ELb0ELb0ELb1ELb1ELb1ELb0ELb1ELb0EEENS1_21CollectiveEpilogueFwdINS6_IJS8_SA_S9_EEENS6_IJNS7_ILi1EEESI_SI_EEESC_SE_Li128ELb1ELb1ELb0ELb0EEENS1_19SingleTileSchedulerILb1ELb0ELb1ELi128EEEEEEEEEvNT_6ParamsE,@function
        .size           _ZN7cutlass13device_kernelIN5flash19enable_sm80_to_sm89INS1_16FlashAttnFwdSm80INS1_25CollectiveMainloopFwdSm80ILi4ELi1ELb0EN4cute5tupleIJNS5_1CILi128EEENS7_ILi112EEENS7_ILi64EEEEEELi64ENS_6half_tEfNS_4arch4Sm80ELb0ELb0ELb1ELb1ELb1ELb0ELb1ELb0EEENS1_21CollectiveEpilogueFwdINS6_IJS8_SA_S9_EEENS6_IJNS7_ILi1EEESI_SI_EEESC_SE_Li128ELb1ELb1ELb0ELb0EEENS1_19SingleTileSchedulerILb1ELb0ELb1ELi128EEEEEEEEEvNT_6ParamsE,(.L_x_10 - _ZN7cutlass13device_kernelIN5flash19enable_sm80_to_sm89INS1_16FlashAttnFwdSm80INS1_25CollectiveMainloopFwdSm80ILi4ELi1ELb0EN4cute5tupleIJNS5_1CILi128EEENS7_ILi112EEENS7_ILi64EEEEEELi64ENS_6half_tEfNS_4arch4Sm80ELb0ELb0ELb1ELb1ELb1ELb0ELb1ELb0EEENS1_21CollectiveEpilogueFwdINS6_IJS8_SA_S9_EEENS6_IJNS7_ILi1EEESI_SI_EEESC_SE_Li128ELb1ELb1ELb0ELb0EEENS1_19SingleTileSchedulerILb1ELb0ELb1ELi128EEEEEEEEEvNT_6ParamsE)
        .other          _ZN7cutlass13device_kernelIN5flash19enable_sm80_to_sm89INS1_16FlashAttnFwdSm80INS1_25CollectiveMainloopFwdSm80ILi4ELi1ELb0EN4cute5tupleIJNS5_1CILi128EEENS7_ILi112EEENS7_ILi64EEEEEELi64ENS_6half_tEfNS_4arch4Sm80ELb0ELb0ELb1ELb1ELb1ELb0ELb1ELb0EEENS1_21CollectiveEpilogueFwdINS6_IJS8_SA_S9_EEENS6_IJNS7_ILi1EEESI_SI_EEESC_SE_Li128ELb1ELb1ELb0ELb0EEENS1_19SingleTileSchedulerILb1ELb0ELb1ELi128EEEEEEEEEvNT_6ParamsE,@"STO_CUDA_ENTRY STV_DEFAULT"
_ZN7cutlass13device_kernelIN5flash19enable_sm80_to_sm89INS1_16FlashAttnFwdSm80INS1_25CollectiveMainloopFwdSm80ILi4ELi1ELb0EN4cute5tupleIJNS5_1CILi128EEENS7_ILi112EEENS7_ILi64EEEEEELi64ENS_6half_tEfNS_4arch4Sm80ELb0ELb0ELb1ELb1ELb1ELb0ELb1ELb0EEENS1_21CollectiveEpilogueFwdINS6_IJS8_SA_S9_EEENS6_IJNS7_ILi1EEESI_SI_EEESC_SE_Li128ELb1ELb1ELb0ELb0EEENS1_19SingleTileSchedulerILb1ELb0ELb1ELi128EEEEEEEEEvNT_6ParamsE:
[----:B------:R-:W-:Y:S01]  /*0000*/  LDC R1, c[0x0][0x28] ;  /* 0x00000a00ff017b82 */ /* 0x000fe20000000800 */
[----:B------:R-:W-:Y:S05]  /*0010*/  EXIT ;  /* 0x000000000000794d */ /* 0x000fea0003800000 */
.L_x_1:
        /* <DEDUP_REMOVED lines=14> */
.L_x_10:


//--------------------- .text._ZN7cutlass13device_kernelIN5flash19enable_sm80_to_sm89INS1_16FlashAttnFwdSm80INS1_25CollectiveMainloopFwdSm80ILi4ELi1ELb0EN4cute5tupleIJNS5_1CILi128EEENS7_ILi112EEENS7_ILi64EEEEEELi64ENS_6half_tEfNS_4arch4Sm80ELb0ELb0ELb1ELb1ELb1ELb1ELb1ELb0EEENS1_21CollectiveEpilogueFwdINS6_IJS8_SA_S9_EEENS6_IJNS7_ILi1EEESI_SI_EEESC_SE_Li128ELb1ELb1ELb0ELb0EEENS1_19SingleTileSchedulerILb1ELb0ELb1ELi128EEEEEEEEEvNT_6ParamsE --------------------------
	.section	.text._ZN7cutlass13device_kernelIN5flash19enable_sm80_to_sm89INS1_16FlashAttnFwdSm80INS1_25CollectiveMainloopFwdSm80ILi4ELi1ELb0EN4cute5tupleIJNS5_1CILi128EEENS7_ILi112EEENS7_ILi64EEEEEELi64ENS_6half_tEfNS_4arch4Sm80ELb0ELb0ELb1ELb1ELb1ELb1ELb1ELb0EEENS1_21CollectiveEpilogueFwdINS6_IJS8_SA_S9_EEENS6_IJNS7_ILi1EEESI_SI_EEESC_SE_Li128ELb1ELb1ELb0ELb0EEENS1_19SingleTileSchedulerILb1ELb0ELb1ELi128EEEEEEEEEvNT_6ParamsE,"ax",@progbits
	.align	128
.text._ZN7cutlass13device_kernelIN5flash19enable_sm80_to_sm89INS1_16FlashAttnFwdSm80INS1_25CollectiveMainloopFwdSm80ILi4ELi1ELb0EN4cute5tupleIJNS5_1CILi128EEENS7_ILi112EEENS7_ILi64EEEEEELi64ENS_6half_tEfNS_4arch4Sm80ELb0ELb0ELb1ELb1ELb1ELb1ELb1ELb0EEENS1_21CollectiveEpilogueFwdINS6_IJS8_SA_S9_EEENS6_IJNS7_ILi1EEESI_SI_EEESC_SE_Li128ELb1ELb1ELb0ELb0EEENS1_19SingleTileSchedulerILb1ELb0ELb1ELi128EEEEEEEEEvNT_6ParamsE:
        .type           _ZN7cutlass13device_kernelIN5flash19enable_sm80_to_sm89INS1_16FlashAttnFwdSm80INS1_25CollectiveMainloopFwdSm80ILi4ELi1ELb0EN4cute5tupleIJNS5_1CILi128EEENS7_ILi112EEENS7_ILi64EEEEEELi64ENS_6half_tEfNS_4arch4Sm80ELb0ELb0ELb1ELb1ELb1ELb1ELb1ELb0EEENS1_21CollectiveEpilogueFwdINS6_IJS8_SA_S9_EEENS6_IJNS7_ILi1EEESI_SI_EEESC_SE_Li128ELb1ELb1ELb0ELb0EEENS1_19SingleTileSchedulerILb1ELb0ELb1ELi128EEEEEEEEEvNT_6ParamsE,@function
        .size           _ZN7cutlass13device_kernelIN5flash19enable_sm80_to_sm89INS1_16FlashAttnFwdSm80INS1_25CollectiveMainloopFwdSm80ILi4ELi1ELb0EN4cute5tupleIJNS5_1CILi128EEENS7_ILi112EEENS7_ILi64EEEEEELi64ENS_6half_tEfNS_4arch4Sm80ELb0ELb0ELb1ELb1ELb1ELb1ELb1ELb0EEENS1_21CollectiveEpilogueFwdINS6_IJS8_SA_S9_EEENS6_IJNS7_ILi1EEESI_SI_EEESC_SE_Li128ELb1ELb1ELb0ELb0EEENS1_19SingleTileSchedulerILb1ELb0ELb1ELi128EEEEEEEEEvNT_6ParamsE,(.L_x_11 - _ZN7cutlass13device_kernelIN5flash19enable_sm80_to_sm89INS1_16FlashAttnFwdSm80INS1_25CollectiveMainloopFwdSm80ILi4ELi1ELb0EN4cute5tupleIJNS5_1CILi128EEENS7_ILi112EEENS7_ILi64EEEEEELi64ENS_6half_tEfNS_4arch4Sm80ELb0ELb0ELb1ELb1ELb1ELb1ELb1ELb0EEENS1_21CollectiveEpilogueFwdINS6_IJS8_SA_S9_EEENS6_IJNS7_ILi1EEESI_SI_EEESC_SE_Li128ELb1ELb1ELb0ELb0EEENS1_19SingleTileSchedulerILb1ELb0ELb1ELi128EEEEEEEEEvNT_6ParamsE)
        .other          _ZN7cutlass13device_kernelIN5flash19enable_sm80_to_sm89INS1_16FlashAttnFwdSm80INS1_25CollectiveMainloopFwdSm80ILi4ELi1ELb0EN4cute5tupleIJNS5_1CILi128EEENS7_ILi112EEENS7_ILi64EEEEEELi64ENS_6half_tEfNS_4arch4Sm80ELb0ELb0ELb1ELb1ELb1ELb1ELb1ELb0EEENS1_21CollectiveEpilogueFwdINS6_IJS8_SA_S9_EEENS6_IJNS7_ILi1EEESI_SI_EEESC_SE_Li128ELb1ELb1ELb0ELb0EEENS1_19SingleTileSchedulerILb1ELb0ELb1ELi128EEEEEEEEEvNT_6ParamsE,@"STO_CUDA_ENTRY STV_DEFAULT"
_ZN7cutlass13device_kernelIN5flash19enable_sm80_to_sm89INS1_16FlashAttnFwdSm80INS1_25CollectiveMainloopFwdSm80ILi4ELi1ELb0EN4cute5tupleIJNS5_1CILi128EEENS7_ILi112EEENS7_ILi64EEEEEELi64ENS_6half_tEfNS_4arch4Sm80ELb0ELb0ELb1ELb1ELb1ELb1ELb1ELb0EEENS1_21CollectiveEpilogueFwdINS6_IJS8_SA_S9_EEENS6_IJNS7_ILi1EEESI_SI_EEESC_SE_Li128ELb1ELb1ELb0ELb0EEENS1_19SingleTileSchedulerILb1ELb0ELb1ELi128EEEEEEEEEvNT_6ParamsE:
[----:B------:R-:W-:Y:S01]  /*0000*/  LDC R1, c[0x0][0x28] ;  /* 0x00000a00ff017b82 */ /* 0x000fe20000000800 */
[----:B------:R-:W-:Y:S05]  /*0010*/  EXIT ;  /* 0x000000000000794d */ /* 0x000fea0003800000 */
.L_x_2:
        /* <DEDUP_REMOVED lines=14> */
.L_x_11:


//--------------------- .text._ZN7cutlass13device_kernelIN5flash19enable_sm80_to_sm89INS1_16FlashAttnFwdSm80INS1_25CollectiveMainloopFwdSm80ILi4ELi1ELb0EN4cute5tupleIJNS5_1CILi128EEENS7_ILi96EEENS7_ILi64EEEEEELi64ENS_6half_tEfNS_4arch4Sm80ELb0ELb1ELb1ELb0ELb1ELb0ELb1ELb0EEENS1_21CollectiveEpilogueFwdINS6_IJS8_SA_S9_EEENS6_IJNS7_ILi1EEESI_SI_EEESC_SE_Li128ELb0ELb1ELb0ELb0EEENS1_19SingleTileSchedulerILb0ELb0ELb1ELi128EEEEEEEEEvNT_6ParamsE --------------------------
	.section	.text._ZN7cutlass13device_kernelIN5flash19enable_sm80_to_sm89INS1_16FlashAttnFwdSm80INS1_25CollectiveMainloopFwdSm80ILi4ELi1ELb0EN4cute5tupleIJNS5_1CILi128EEENS7_ILi96EEENS7_ILi64EEEEEELi64ENS_6half_tEfNS_4arch4Sm80ELb0ELb1ELb1ELb0ELb1ELb0ELb1ELb0EEENS1_21CollectiveEpilogueFwdINS6_IJS8_SA_S9_EEENS6_IJNS7_ILi1EEESI_SI_EEESC_SE_Li128ELb0ELb1ELb0ELb0EEENS1_19SingleTileSchedulerILb0ELb0ELb1ELi128EEEEEEEEEvNT_6ParamsE,"ax",@progbits
	.align	128
.text._ZN7cutlass13device_kernelIN5flash19enable_sm80_to_sm89INS1_16FlashAttnFwdSm80INS1_25CollectiveMainloopFwdSm80ILi4ELi1ELb0EN4cute5tupleIJNS5_1CILi128EEENS7_ILi96EEENS7_ILi64EEEEEELi64ENS_6half_tEfNS_4arch4Sm80ELb0ELb1ELb1ELb0ELb1ELb0ELb1ELb0EEENS1_21CollectiveEpilogueFwdINS6_IJS8_SA_S9_EEENS6_IJNS7_ILi1EEESI_SI_EEESC_SE_Li128ELb0ELb1ELb0ELb0EEENS1_19SingleTileSchedulerILb0ELb0ELb1ELi128EEEEEEEEEvNT_6ParamsE:
        .type           _ZN7cutlass13device_kernelIN5flash19enable_sm80_to_sm89INS1_16FlashAttnFwdSm80INS1_25CollectiveMainloopFwdSm80ILi4ELi1ELb0EN4cute5tupleIJNS5_1CILi128EEENS7_ILi96EEENS7_ILi64EEEEEELi64ENS_6half_tEfNS_4arch4Sm80ELb0ELb1ELb1ELb0ELb1ELb0ELb1ELb0EEENS1_21CollectiveEpilogueFwdINS6_IJS8_SA_S9_EEENS6_IJNS7_ILi1EEESI_SI_EEESC_SE_Li128ELb0ELb1ELb0ELb0EEENS1_19SingleTileSchedulerILb0ELb0ELb1ELi128EEEEEEEEEvNT_6ParamsE,@function
        .size           _ZN7cutlass13device_kernelIN5flash19enable_sm80_to_sm89INS1_16FlashAttnFwdSm80INS1_25CollectiveMainloopFwdSm80ILi4ELi1ELb0EN4cute5tupleIJNS5_1CILi128EEENS7_ILi96EEENS7_ILi64EEEEEELi64ENS_6half_tEfNS_4arch4Sm80ELb0ELb1ELb1ELb0ELb1ELb0ELb1ELb0EEENS1_21CollectiveEpilogueFwdINS6_IJS8_SA_S9_EEENS6_IJNS7_ILi1EEESI_SI_EEESC_SE_Li128ELb0ELb1ELb0ELb0EEENS1_19SingleTileSchedulerILb0ELb0ELb1ELi128EEEEEEEEEvNT_6ParamsE,(.L_x_12 - _ZN7cutlass13device_kernelIN5flash19enable_sm80_to_sm89INS1_16FlashAttnFwdSm80INS1_25CollectiveMainloopFwdSm80ILi4ELi1ELb0EN4cute5tupleIJNS5_1CILi128EEENS7_ILi96EEENS7_ILi64EEEEEELi64ENS_6half_tEfNS_4arch4Sm80ELb0ELb1ELb1ELb0ELb1ELb0ELb1ELb0EEENS1_21CollectiveEpilogueFwdINS6_IJS8_SA_S9_EEENS6_IJNS7_ILi1EEESI_SI_EEESC_SE_Li128ELb0ELb1ELb0ELb0EEENS1_19SingleTileSchedulerILb0ELb0ELb1ELi128EEEEEEEEEvNT_6ParamsE)
        .other          _ZN7cutlass13device_kernelIN5flash19enable_sm80_to_sm89INS1_16FlashAttnFwdSm80INS1_25CollectiveMainloopFwdSm80ILi4ELi1ELb0EN4cute5tupleIJNS5_1CILi128EEENS7_ILi96EEENS7_ILi64EEEEEELi64ENS_6half_tEfNS_4arch4Sm80ELb0ELb1ELb1ELb0ELb1ELb0ELb1ELb0EEENS1_21CollectiveEpilogueFwdINS6_IJS8_SA_S9_EEENS6_IJNS7_ILi1EEESI_SI_EEESC_SE_Li128ELb0ELb1ELb0ELb0EEENS1_19SingleTileSchedulerILb0ELb0ELb1ELi128EEEEEEEEEvNT_6ParamsE,@"STO_CUDA_ENTRY STV_DEFAULT"
_ZN7cutlass13device_kernelIN5flash19enable_sm80_to_sm89INS1_16FlashAttnFwdSm80INS1_25CollectiveMainloopFwdSm80ILi4ELi1ELb0EN4cute5tupleIJNS5_1CILi128EEENS7_ILi96EEENS7_ILi64EEEEEELi64ENS_6half_tEfNS_4arch4Sm80ELb0ELb1ELb1ELb0ELb1ELb0ELb1ELb0EEENS1_21CollectiveEpilogueFwdINS6_IJS8_SA_S9_EEENS6_IJNS7_ILi1EEESI_SI_EEESC_SE_Li128ELb0ELb1ELb0ELb0EEENS1_19SingleTileSchedulerILb0ELb0ELb1ELi128EEEEEEEEEvNT_6ParamsE:
[----:B------:R-:W-:Y:S01]  /*0000*/  LDC R1, c[0x0][0x28] ;  /* 0x00000a00ff017b82 */ /* 0x000fe20000000800 */
[----:B------:R-:W-:Y:S05]  /*0010*/  EXIT ;  /* 0x000000000000794d */ /* 0x000fea0003800000 */
.L_x_3:
        /* <DEDUP_REMOVED lines=14> */
.L_x_12:


//--------------------- .text._ZN7cutlass13device_kernelIN5flash19enable_sm80_to_sm89INS1_16FlashAttnFwdSm80INS1_25CollectiveMainloopFwdSm80ILi4ELi1ELb0EN4cute5tupleIJNS5_1CILi128EEENS7_ILi96EEENS7_ILi64EEEEEELi64ENS_6half_tEfNS_4arch4Sm80ELb0ELb1ELb1ELb1ELb1ELb0ELb1ELb0EEENS1_21CollectiveEpilogueFwdINS6_IJS8_SA_S9_EEENS6_IJNS7_ILi1EEESI_SI_EEESC_SE_Li128ELb1ELb1ELb0ELb0EEENS1_19SingleTileSchedulerILb1ELb0ELb1ELi128EEEEEEEEEvNT_6ParamsE --------------------------
	.section	.text._ZN7cutlass13device_kernelIN5flash19enable_sm80_to_sm89INS1_16FlashAttnFwdSm80INS1_25CollectiveMainloopFwdSm80ILi4ELi1ELb0EN4cute5tupleIJNS5_1CILi128EEENS7_ILi96EEENS7_ILi64EEEEEELi64ENS_6half_tEfNS_4arch4Sm80ELb0ELb1ELb1ELb1ELb1ELb0ELb1ELb0EEENS1_21CollectiveEpilogueFwdINS6_IJS8_SA_S9_EEENS6_IJNS7_ILi1EEESI_SI_EEESC_SE_Li128ELb1ELb1ELb0ELb0EEENS1_19SingleTileSchedulerILb1ELb0ELb1ELi128EEEEEEEEEvNT_6ParamsE,"ax",@progbits
	.align	128
.text._ZN7cutlass13device_kernelIN5flash19enable_sm80_to_sm89INS1_16FlashAttnFwdSm80INS1_25CollectiveMainloopFwdSm80ILi4ELi1ELb0EN4cute5tupleIJNS5_1CILi128EEENS7_ILi96EEENS7_ILi64EEEEEELi64ENS_6half_tEfNS_4arch4Sm80ELb0ELb1ELb1ELb1ELb1ELb0ELb1ELb0EEENS1_21CollectiveEpilogueFwdINS6_IJS8_SA_S9_EEENS6_IJNS7_ILi1EEESI_SI_EEESC_SE_Li128ELb1ELb1ELb0ELb0EEENS1_19SingleTileSchedulerILb1ELb0ELb1ELi128EEEEEEEEEvNT_6ParamsE:
        .type           _ZN7cutlass13device_kernelIN5flash19enable_sm80_to_sm89INS1_16FlashAttnFwdSm80INS1_25CollectiveMainloopFwdSm80ILi4ELi1ELb0EN4cute5tupleIJNS5_1CILi128EEENS7_ILi96EEENS7_ILi64EEEEEELi64ENS_6half_tEfNS_4arch4Sm80ELb0ELb1ELb1ELb1ELb1ELb0ELb1ELb0EEENS1_21CollectiveEpilogueFwdINS6_IJS8_SA_S9_EEENS6_IJNS7_ILi1EEESI_SI_EEESC_SE_Li128ELb1ELb1ELb0ELb0EEENS1_19SingleTileSchedulerILb1ELb0ELb1ELi128EEEEEEEEEvNT_6ParamsE,@function
        .size           _ZN7cutlass13device_kernelIN5flash19enable_sm80_to_sm89INS1_16FlashAttnFwdSm80INS1_25CollectiveMainloopFwdSm80ILi4ELi1ELb0EN4cute5tupleIJNS5_1CILi128EEENS7_ILi96EEENS7_ILi64EEEEEELi64ENS_6half_tEfNS_4arch4Sm80ELb0ELb1ELb1ELb1ELb1ELb0ELb1ELb0EEENS1_21CollectiveEpilogueFwdINS6_IJS8_SA_S9_EEENS6_IJNS7_ILi1EEESI_SI_EEESC_SE_Li128ELb1ELb1ELb0ELb0EEENS1_19SingleTileSchedulerILb1ELb0ELb1ELi128EEEEEEEEEvNT_6ParamsE,(.L_x_13 - _ZN7cutlass13device_kernelIN5flash19enable_sm80_to_sm89INS1_16FlashAttnFwdSm80INS1_25CollectiveMainloopFwdSm80ILi4ELi1ELb0EN4cute5tupleIJNS5_1CILi128EEENS7_ILi96EEENS7_ILi64EEEEEELi64ENS_6half_tEfNS_4arch4Sm80ELb0ELb1ELb1ELb1ELb1ELb0ELb1ELb0EEENS1_21CollectiveEpilogueFwdINS6_IJS8_SA_S9_EEENS6_IJNS7_ILi1EEESI_SI_EEESC_SE_Li128ELb1ELb1ELb0ELb0EEENS1_19SingleTileSchedulerILb1ELb0ELb1ELi128EEEEEEEEEvNT_6ParamsE)
        .other          _ZN7cutlass13device_kernelIN5flash19enable_sm80_to_sm89INS1_16FlashAttnFwdSm80INS1_25CollectiveMainloopFwdSm80ILi4ELi1ELb0EN4cute5tupleIJNS5_1CILi128EEENS7_ILi96EEENS7_ILi64EEEEEELi64ENS_6half_tEfNS_4arch4Sm80ELb0ELb1ELb1ELb1ELb1ELb0ELb1ELb0EEENS1_21CollectiveEpilogueFwdINS6_IJS8_SA_S9_EEENS6_IJNS7_ILi1EEESI_SI_EEESC_SE_Li128ELb1ELb1ELb0ELb0EEENS1_19SingleTileSchedulerILb1ELb0ELb1ELi128EEEEEEEEEvNT_6ParamsE,@"STO_CUDA_ENTRY STV_DEFAULT"
_ZN7cutlass13device_kernelIN5flash19enable_sm80_to_sm89INS1_16FlashAttnFwdSm80INS1_25CollectiveMainloopFwdSm80ILi4ELi1ELb0EN4cute5tupleIJNS5_1CILi128EEENS7_ILi96EEENS7_ILi64EEEEEELi64ENS_6half_tEfNS_4arch4Sm80ELb0ELb1ELb1ELb1ELb1ELb0ELb1ELb0EEENS1_21CollectiveEpilogueFwdINS6_IJS8_SA_S9_EEENS6_IJNS7_ILi1EEESI_SI_EEESC_SE_Li128ELb1ELb1ELb0ELb0EEENS1_19SingleTileSchedulerILb1ELb0ELb1ELi128EEEEEEEEEvNT_6ParamsE:
[----:B------:R-:W-:Y:S01]  /*0000*/  LDC R1, c[0x0][0x28] ;  /* 0x00000a00ff017b82 */ /* 0x000fe20000000800 */
[----:B------:R-:W-:Y:S05]  /*0010*/  EXIT ;  /* 0x000000000000794d */ /* 0x000fea0003800000 */
.L_x_4:
        /* <DEDUP_REMOVED lines=14> */
.L_x_13:


//--------------------- .text._ZN7cutlass13device_kernelIN5flash19enable_sm80_to_sm89INS1_16FlashAttnFwdSm80INS1_25CollectiveMainloopFwdSm80ILi4ELi1ELb0EN4cute5tupleIJNS5_1CILi128EEENS7_ILi96EEENS7_ILi64EEEEEELi64ENS_6half_tEfNS_4arch4Sm80ELb0ELb1ELb1ELb1ELb1ELb1ELb1ELb0EEENS1_21CollectiveEpilogueFwdINS6_IJS8_SA_S9_EEENS6_IJNS7_ILi1EEESI_SI_EEESC_SE_Li128ELb1ELb1ELb0ELb0EEENS1_19SingleTileSchedulerILb1ELb0ELb1ELi128EEEEEEEEEvNT_6ParamsE --------------------------
	.section	.text._ZN7cutlass13device_kernelIN5flash19enable_sm80_to_sm89INS1_16FlashAttnFwdSm80INS1_25CollectiveMainloopFwdSm80ILi4ELi1ELb0EN4cute5tupleIJNS5_1CILi128EEENS7_ILi96EEENS7_ILi64EEEEEELi64ENS_6half_tEfNS_4arch4Sm80ELb0ELb1ELb1ELb1ELb1ELb1ELb1ELb0EEENS1_21CollectiveEpilogueFwdINS6_IJS8_SA_S9_EEENS6_IJNS7_ILi1EEESI_SI_EEESC_SE_Li128ELb1ELb1ELb0ELb0EEENS1_19SingleTileSchedulerILb1ELb0ELb1ELi128EEEEEEEEEvNT_6ParamsE,"ax",@progbits
	.align	128
.text._ZN7cutlass13device_kernelIN5flash19enable_sm80_to_sm89INS1_16FlashAttnFwdSm80INS1_25CollectiveMainloopFwdSm80ILi4ELi1ELb0EN4cute5tupleIJNS5_1CILi128EEENS7_ILi96EEENS7_ILi64EEEEEELi64ENS_6half_tEfNS_4arch4Sm80ELb0ELb1ELb1ELb1ELb1ELb1ELb1ELb0EEENS1_21CollectiveEpilogueFwdINS6_IJS8_SA_S9_EEENS6_IJNS7_ILi1EEESI_SI_EEESC_SE_Li128ELb1ELb1ELb0ELb0EEENS1_19SingleTileSchedulerILb1ELb0ELb1ELi128EEEEEEEEEvNT_6ParamsE:
        .type           _ZN7cutlass13device_kernelIN5flash19enable_sm80_to_sm89INS1_16FlashAttnFwdSm80INS1_25CollectiveMainloopFwdSm80ILi4ELi1ELb0EN4cute5tupleIJNS5_1CILi128EEENS7_ILi96EEENS7_ILi64EEEEEELi64ENS_6half_tEfNS_4arch4Sm80ELb0ELb1ELb1ELb1ELb1ELb1ELb1ELb0EEENS1_21CollectiveEpilogueFwdINS6_IJS8_SA_S9_EEENS6_IJNS7_ILi1EEESI_SI_EEESC_SE_Li128ELb1ELb1ELb0ELb0EEENS1_19SingleTileSchedulerILb1ELb0ELb1ELi128EEEEEEEEEvNT_6ParamsE,@function
        .size           _ZN7cutlass13device_kernelIN5flash19enable_sm80_to_sm89INS1_16FlashAttnFwdSm80INS1_25CollectiveMainloopFwdSm80ILi4ELi1ELb0EN4cute5tupleIJNS5_1CILi128EEENS7_ILi96EEENS7_ILi64EEEEEELi64ENS_6half_tEfNS_4arch4Sm80ELb0ELb1ELb1ELb1ELb1ELb1ELb1ELb0EEENS1_21CollectiveEpilogueFwdINS6_IJS8_SA_S9_EEENS6_IJNS7_ILi1EEESI_SI_EEESC_SE_Li128ELb1ELb1ELb0ELb0EEENS1_19SingleTileSchedulerILb1ELb0ELb1ELi128EEEEEEEEEvNT_6ParamsE,(.L_x_14 - _ZN7cutlass13device_kernelIN5flash19enable_sm80_to_sm89INS1_16FlashAttnFwdSm80INS1_25CollectiveMainloopFwdSm80ILi4ELi1ELb0EN4cute5tupleIJNS5_1CILi128EEENS7_ILi96EEENS7_ILi64EEEEEELi64ENS_6half_tEfNS_4arch4Sm80ELb0ELb1ELb1ELb1ELb1ELb1ELb1ELb0EEENS1_21CollectiveEpilogueFwdINS6_IJS8_SA_S9_EEENS6_IJNS7_ILi1EEESI_SI_EEESC_SE_Li128ELb1ELb1ELb0ELb0EEENS1_19SingleTileSchedulerILb1ELb0ELb1ELi128EEEEEEEEEvNT_6ParamsE)
        .other          _ZN7cutlass13device_kernelIN5flash19enable_sm80_to_sm89INS1_16FlashAttnFwdSm80INS1_25CollectiveMainloopFwdSm80ILi4ELi1ELb0EN4cute5tupleIJNS5_1CILi128EEENS7_ILi96EEENS7_ILi64EEEEEELi64ENS_6half_tEfNS_4arch4Sm80ELb0ELb1ELb1ELb1ELb1ELb1ELb1ELb0EEENS1_21CollectiveEpilogueFwdINS6_IJS8_SA_S9_EEENS6_IJNS7_ILi1EEESI_SI_EEESC_SE_Li128ELb1ELb1ELb0ELb0EEENS1_19SingleTileSchedulerILb1ELb0ELb1ELi128EEEEEEEEEvNT_6ParamsE,@"STO_CUDA_ENTRY STV_DEFAULT"
_ZN7cutlass13device_kernelIN5flash19enable_sm80_to_sm89INS1_16FlashAttnFwdSm80INS1_25CollectiveMainloopFwdSm80ILi4ELi1ELb0EN4cute5tupleIJNS5_1CILi128EEENS7_ILi96EEENS7_ILi64EEEEEELi64ENS_6half_tEfNS_4arch4Sm80ELb0ELb1ELb1ELb1ELb1ELb1ELb1ELb0EEENS1_21CollectiveEpilogueFwdINS6_IJS8_SA_S9_EEENS6_IJNS7_ILi1EEESI_SI_EEESC_SE_Li128ELb1ELb1ELb0ELb0EEENS1_19SingleTileSchedulerILb1ELb0ELb1ELi128EEEEEEEEEvNT_6ParamsE:
[----:B------:R-:W-:Y:S01]  /*0000*/  LDC R1, c[0x0][0x28] ;  /* 0x00000a00ff017b82 */ /* 0x000fe20000000800 */
[----:B------:R-:W-:Y:S05]  /*0010*/  EXIT ;  /* 0x000000000000794d */ /* 0x000fea0003800000 */
.L_x_5:
        /* <DEDUP_REMOVED lines=14> */
.L_x_14:


//--------------------- .text._ZN7cutlass13device_kernelIN5flash19enable_sm80_to_sm89INS1_16FlashAttnFwdSm80INS1_25CollectiveMainloopFwdSm80ILi4ELi1ELb0EN4cute5tupleIJNS5_1CILi128EEENS7_ILi112EEENS7_ILi64EEEEEELi64ENS_6half_tEfNS_4arch4Sm80ELb1ELb0ELb1ELb0ELb1ELb0ELb1ELb0EEENS1_21CollectiveEpilogueFwdINS6_IJS8_SA_S9_EEENS6_IJNS7_ILi1EEESI_SI_EEESC_SE_Li128ELb0ELb1ELb0ELb0EEENS1_30DynamicPersistentTileSchedulerILi128ELi128ELb0ELb1ELb0EEEEEEEEEvNT_6ParamsE --------------------------
	.section	.text._ZN7cutlass13device_kernelIN5flash19enable_sm80_to_sm89INS1_16FlashAttnFwdSm80INS1_25CollectiveMainloopFwdSm80ILi4ELi1ELb0EN4cute5tupleIJNS5_1CILi128EEENS7_ILi112EEENS7_ILi64EEEEEELi64ENS_6half_tEfNS_4arch4Sm80ELb1ELb0ELb1ELb0ELb1ELb0ELb1ELb0EEENS1_21CollectiveEpilogueFwdINS6_IJS8_SA_S9_EEENS6_IJNS7_ILi1EEESI_SI_EEESC_SE_Li128ELb0ELb1ELb0ELb0EEENS1_30DynamicPersistentTileSchedulerILi128ELi128ELb0ELb1ELb0EEEEEEEEEvNT_6ParamsE,"ax",@progbits
	.align	128
.text._ZN7cutlass13device_kernelIN5flash19enable_sm80_to_sm89INS1_16FlashAttnFwdSm80INS1_25CollectiveMainloopFwdSm80ILi4ELi1ELb0EN4cute5tupleIJNS5_1CILi128EEENS7_ILi112EEENS7_ILi64EEEEEELi64ENS_6half_tEfNS_4arch4Sm80ELb1ELb0ELb1ELb0ELb1ELb0ELb1ELb0EEENS1_21CollectiveEpilogueFwdINS6_IJS8_SA_S9_EEENS6_IJNS7_ILi1EEESI_SI_EEESC_SE_Li128ELb0ELb1ELb0ELb0EEENS1_30DynamicPersistentTileSchedulerILi128ELi128ELb0ELb1ELb0EEEEEEEEEvNT_6ParamsE:
        .type           _ZN7cutlass13device_kernelIN5flash19enable_sm80_to_sm89INS1_16FlashAttnFwdSm80INS1_25CollectiveMainloopFwdSm80ILi4ELi1ELb0EN4cute5tupleIJNS5_1CILi128EEENS7_ILi112EEENS7_ILi64EEEEEELi64ENS_6half_tEfNS_4arch4Sm80ELb1ELb0ELb1ELb0ELb1ELb0ELb1ELb0EEENS1_21CollectiveEpilogueFwdINS6_IJS8_SA_S9_EEENS6_IJNS7_ILi1EEESI_SI_EEESC_SE_Li128ELb0ELb1ELb0ELb0EEENS1_30DynamicPersistentTileSchedulerILi128ELi128ELb0ELb1ELb0EEEEEEEEEvNT_6ParamsE,@function
        .size           _ZN7cutlass13device_kernelIN5flash19enable_sm80_to_sm89INS1_16FlashAttnFwdSm80INS1_25CollectiveMainloopFwdSm80ILi4ELi1ELb0EN4cute5tupleIJNS5_1CILi128EEENS7_ILi112EEENS7_ILi64EEEEEELi64ENS_6half_tEfNS_4arch4Sm80ELb1ELb0ELb1ELb0ELb1ELb0ELb1ELb0EEENS1_21CollectiveEpilogueFwdINS6_IJS8_SA_S9_EEENS6_IJNS7_ILi1EEESI_SI_EEESC_SE_Li128ELb0ELb1ELb0ELb0EEENS1_30DynamicPersistentTileSchedulerILi128ELi128ELb0ELb1ELb0EEEEEEEEEvNT_6ParamsE,(.L_x_15 - _ZN7cutlass13device_kernelIN5flash19enable_sm80_to_sm89INS1_16FlashAttnFwdSm80INS1_25CollectiveMainloopFwdSm80ILi4ELi1ELb0EN4cute5tupleIJNS5_1CILi128EEENS7_ILi112EEENS7_ILi64EEEEEELi64ENS_6half_tEfNS_4arch4Sm80ELb1ELb0ELb1ELb0ELb1ELb0ELb1ELb0EEENS1_21CollectiveEpilogueFwdINS6_IJS8_SA_S9_EEENS6_IJNS7_ILi1EEESI_SI_EEESC_SE_Li128ELb0ELb1ELb0ELb0EEENS1_30DynamicPersistentTileSchedulerILi128ELi128ELb0ELb1ELb0EEEEEEEEEvNT_6ParamsE)
        .other          _ZN7cutlass13device_kernelIN5flash19enable_sm80_to_sm89INS1_16FlashAttnFwdSm80INS1_25CollectiveMainloopFwdSm80ILi4ELi1ELb0EN4cute5tupleIJNS5_1CILi128EEENS7_ILi112EEENS7_ILi64EEEEEELi64ENS_6half_tEfNS_4arch4Sm80ELb1ELb0ELb1ELb0ELb1ELb0ELb1ELb0EEENS1_21CollectiveEpilogueFwdINS6_IJS8_SA_S9_EEENS6_IJNS7_ILi1EEESI_SI_EEESC_SE_Li128ELb0ELb1ELb0ELb0EEENS1_30DynamicPersistentTileSchedulerILi128ELi128ELb0ELb1ELb0EEEEEEEEEvNT_6ParamsE,@"STO_CUDA_ENTRY STV_DEFAULT"
_ZN7cutlass13device_kernelIN5flash19enable_sm80_to_sm89INS1_16FlashAttnFwdSm80INS1_25CollectiveMainloopFwdSm80ILi4ELi1ELb0EN4cute5tupleIJNS5_1CILi128EEENS7_ILi112EEENS7_ILi64EEEEEELi64ENS_6half_tEfNS_4arch4Sm80ELb1ELb0ELb1ELb0ELb1ELb0ELb1ELb0EEENS1_21CollectiveEpilogueFwdINS6_IJS8_SA_S9_EEENS6_IJNS7_ILi1EEESI_SI_EEESC_SE_Li128ELb0ELb1ELb0ELb0EEENS1_30DynamicPersistentTileSchedulerILi128ELi128ELb0ELb1ELb0EEEEEEEEEvNT_6ParamsE:
[----:B------:R-:W-:Y:S01]  /*0000*/  LDC R1, c[0x0][0x28] ;  /* 0x00000a00ff017b82 */ /* 0x000fe20000000800 */
[----:B------:R-:W-:Y:S05]  /*0010*/  EXIT ;  /* 0x000000000000794d */ /* 0x000fea0003800000 */
.L_x_6:
        /* <DEDUP_REMOVED lines=14> */
.L_x_15:


//--------------------- .text._ZN7cutlass13device_kernelIN5flash19enable_sm80_to_sm89INS1_16FlashAttnFwdSm80INS1_25CollectiveMainloopFwdSm80ILi4ELi1ELb0EN4cute5tupleIJNS5_1CILi128EEENS7_ILi112EEENS7_ILi64EEEEEELi64ENS_6half_tEfNS_4arch4Sm80ELb1ELb0ELb1ELb1ELb1ELb0ELb1ELb0EEENS1_21CollectiveEpilogueFwdINS6_IJS8_SA_S9_EEENS6_IJNS7_ILi1EEESI_SI_EEESC_SE_Li128ELb1ELb1ELb0ELb0EEENS1_19SingleTileSchedulerILb1ELb0ELb1ELi128EEEEEEEEEvNT_6ParamsE --------------------------
	.section	.text._ZN7cutlass13device_kernelIN5flash19enable_sm80_to_sm89INS1_16FlashAttnFwdSm80INS1_25CollectiveMainloopFwdSm80ILi4ELi1ELb0EN4cute5tupleIJNS5_1CILi128EEENS7_ILi112EEENS7_ILi64EEEEEELi64ENS_6half_tEfNS_4arch4Sm80ELb1ELb0ELb1ELb1ELb1ELb0ELb1ELb0EEENS1_21CollectiveEpilogueFwdINS6_IJS8_SA_S9_EEENS6_IJNS7_ILi1EEESI_SI_EEESC_SE_Li128ELb1ELb1ELb0ELb0EEENS1_19SingleTileSchedulerILb1ELb0ELb1ELi128EEEEEEEEEvNT_6ParamsE,"ax",@progbits
	.align	128
.text._ZN7cutlass13device_kernelIN5flash19enable_sm80_to_sm89INS1_16FlashAttnFwdSm80INS1_25CollectiveMainloopFwdSm80ILi4ELi1ELb0EN4cute5tupleIJNS5_1CILi128EEENS7_ILi112EEENS7_ILi64EEEEEELi64ENS_6half_tEfNS_4arch4Sm80ELb1ELb0ELb1ELb1ELb1ELb0ELb1ELb0EEENS1_21CollectiveEpilogueFwdINS6_IJS8_SA_S9_EEENS6_IJNS7_ILi1EEESI_SI_EEESC_SE_Li128ELb1ELb1ELb0ELb0EEENS1_19SingleTileSchedulerILb1ELb0ELb1ELi128EEEEEEEEEvNT_6ParamsE:
        .type           _ZN7cutlass13device_kernelIN5flash19enable_sm80_to_sm89INS1_16FlashAttnFwdSm80INS1_25CollectiveMainloopFwdSm80ILi4ELi1ELb0EN4cute5tupleIJNS5_1CILi128EEENS7_ILi112EEENS7_ILi64EEEEEELi64ENS_6half_tEfNS_4arch4Sm80ELb1ELb0ELb1ELb1ELb1ELb0ELb1ELb0EEENS1_21CollectiveEpilogueFwdINS6_IJS8_SA_S9_EEENS6_IJNS7_ILi1EEESI_SI_EEESC_SE_Li128ELb1ELb1ELb0ELb0EEENS1_19SingleTileSchedulerILb1ELb0ELb1ELi128EEEEEEEEEvNT_6ParamsE,@function
        .size           _ZN7cutlass13device_kernelIN5flash19enable_sm80_to_sm89INS1_16FlashAttnFwdSm80INS1_25CollectiveMainloopFwdSm80ILi4ELi1ELb0EN4cute5tupleIJNS5_1CILi128EEENS7_ILi112EEENS7_ILi64EEEEEELi64ENS_6half_tEfNS_4arch4Sm80ELb1ELb0ELb1ELb1ELb1ELb0ELb1ELb0EEENS1_21CollectiveEpilogueFwdINS6_IJS8_SA_S9_EEENS6_IJNS7_ILi1EEESI_SI_EEESC_SE_Li128ELb1ELb1ELb0ELb0EEENS1_19SingleTileSchedulerILb1ELb0ELb1ELi128EEEEEEEEEvNT_6ParamsE,(.L_x_16 - _ZN7cutlass13device_kernelIN5flash19enable_sm80_to_sm89INS1_16FlashAttnFwdSm80INS1_25CollectiveMainloopFwdSm80ILi4ELi1ELb0EN4cute5tupleIJNS5_1CILi128EEENS7_ILi112EEENS7_ILi64EEEEEELi64ENS_6half_tEfNS_4arch4Sm80ELb1ELb0ELb1ELb1ELb1ELb0ELb1ELb0EEENS1_21CollectiveEpilogueFwdINS6_IJS8_SA_S9_EEENS6_IJNS7_ILi1EEESI_SI_EEESC_SE_Li128ELb1ELb1ELb0ELb0EEENS1_19SingleTileSchedulerILb1ELb0ELb1ELi128EEEEEEEEEvNT_6ParamsE)
        .other          _ZN7cutlass13device_kernelIN5flash19enable_sm80_to_sm89INS1_16FlashAttnFwdSm80INS1_25CollectiveMainloopFwdSm80ILi4ELi1ELb0EN4cute5tupleIJNS5_1CILi128EEENS7_ILi112EEENS7_ILi64EEEEEELi64ENS_6half_tEfNS_4arch4Sm80ELb1ELb0ELb1ELb1ELb1ELb0ELb1ELb0EEENS1_21CollectiveEpilogueFwdINS6_IJS8_SA_S9_EEENS6_IJNS7_ILi1EEESI_SI_EEESC_SE_Li128ELb1ELb1ELb0ELb0EEENS1_19SingleTileSchedulerILb1ELb0ELb1ELi128EEEEEEEEEvNT_6ParamsE,@"STO_CUDA_ENTRY STV_DEFAULT"
_ZN7cutlass13device_kernelIN5flash19enable_sm80_to_sm89INS1_16FlashAttnFwdSm80INS1_25CollectiveMainloopFwdSm80ILi4ELi1ELb0EN4cute5tupleIJNS5_1CILi128EEENS7_ILi112EEENS7_ILi64EEEEEELi64ENS_6half_tEfNS_4arch4Sm80ELb1ELb0ELb1ELb1ELb1ELb0ELb1ELb0EEENS1_21CollectiveEpilogueFwdINS6_IJS8_SA_S9_EEENS6_IJNS7_ILi1EEESI_SI_EEESC_SE_Li128ELb1ELb1ELb0ELb0EEENS1_19SingleTileSchedulerILb1ELb0ELb1ELi128EEEEEEEEEvNT_6ParamsE:
[----:B------:R-:W-:Y:S01]  /*0000*/  LDC R1, c[0x0][0x28] ;  /* 0x00000a00ff017b82 */ /* 0x000fe20000000800 */
[----:B------:R-:W-:Y:S05]  /*0010*/  EXIT ;  /* 0x000000000000794d */ /* 0x000fea0003800000 */
.L_x_7:
        /* <DEDUP_REMOVED lines=14> */
.L_x_16:


//--------------------- .text._ZN7cutlass13device_kernelIN5flash19enable_sm80_to_sm89INS1_16FlashAttnFwdSm80INS1_25CollectiveMainloopFwdSm80ILi4ELi1ELb0EN4cute5tupleIJNS5_1CILi128EEENS7_ILi112EEENS7_ILi64EEEEEELi64ENS_6half_tEfNS_4arch4Sm80ELb1ELb0ELb1ELb1ELb1ELb1ELb1ELb0EEENS1_21CollectiveEpilogueFwdINS6_IJS8_SA_S9_EEENS6_IJNS7_ILi1EEESI_SI_EEESC_SE_Li128ELb1ELb1ELb0ELb0EEENS1_19SingleTileSchedulerILb1ELb0ELb1ELi128EEEEEEEEEvNT_6ParamsE --------------------------
	.section	.text._ZN7cutlass13device_kernelIN5flash19enable_sm80_to_sm89INS1_16FlashAttnFwdSm80INS1_25CollectiveMainloopFwdSm80ILi4ELi1ELb0EN4cute5tupleIJNS5_1CILi128EEENS7_ILi112EEENS7_ILi64EEEEEELi64ENS_6half_tEfNS_4arch4Sm80ELb1ELb0ELb1ELb1ELb1ELb1ELb1ELb0EEENS1_21CollectiveEpilogueFwdINS6_IJS8_SA_S9_EEENS6_IJNS7_ILi1EEESI_SI_EEESC_SE_Li128ELb1ELb1ELb0ELb0EEENS1_19SingleTileSchedulerILb1ELb0ELb1ELi128EEEEEEEEEvNT_6ParamsE,"ax",@progbits
	.align	128
.text._ZN7cutlass13device_kernelIN5flash19enable_sm80_to_sm89INS1_16FlashAttnFwdSm80INS1_25CollectiveMainloopFwdSm80ILi4ELi1ELb0EN4cute5tupleIJNS5_1CILi128EEENS7_ILi112EEENS7_ILi64EEEEEELi64ENS_6half_tEfNS_4arch4Sm80ELb1ELb0ELb1ELb1ELb1ELb1ELb1ELb0EEENS1_21CollectiveEpilogueFwdINS6_IJS8_SA_S9_EEENS6_IJNS7_ILi1EEESI_SI_EEESC_SE_Li128ELb1ELb1ELb0ELb0EEENS1_19SingleTileSchedulerILb1ELb0ELb1ELi128EEEEEEEEEvNT_6ParamsE:
        .type           _ZN7cutlass13device_kernelIN5flash19enable_sm80_to_sm89INS1_16FlashAttnFwdSm80INS1_25CollectiveMainloopFwdSm80ILi4ELi1ELb0EN4cute5tupleIJNS5_1CILi128EEENS7_ILi112EEENS7_ILi64EEEEEELi64ENS_6half_tEfNS_4arch4Sm80ELb1ELb0ELb1ELb1ELb1ELb1ELb1ELb0EEENS1_21CollectiveEpilogueFwdINS6_IJS8_SA_S9_EEENS6_IJNS7_ILi1EEESI_SI_EEESC_SE_Li128ELb1ELb1ELb0ELb0EEENS1_19SingleTileSchedulerILb1ELb0ELb1ELi128EEEEEEEEEvNT_6ParamsE,@function
        .size           _ZN7cutlass13device_kernelIN5flash19enable_sm80_to_sm89INS1_16FlashAttnFwdSm80INS1_25CollectiveMainloopFwdSm80ILi4ELi1ELb0EN4cute5tupleIJNS5_1CILi128EEENS7_ILi112EEENS7_ILi64EEEEEELi64ENS_6half_tEfNS_4arch4Sm80ELb1ELb0ELb1ELb1ELb1ELb1ELb1ELb0EEENS1_21CollectiveEpilogueFwdINS6_IJS8_SA_S9_EEENS6_IJNS7_ILi1EEESI_SI_EEESC_SE_Li128ELb1ELb1ELb0ELb0EEENS1_19SingleTileSchedulerILb1ELb0ELb1ELi128EEEEEEEEEvNT_6ParamsE,(.L_x_17 - _ZN7cutlass13device_kernelIN5flash19enable_sm80_to_sm89INS1_16FlashAttnFwdSm80INS1_25CollectiveMainloopFwdSm80ILi4ELi1ELb0EN4cute5tupleIJNS5_1CILi128EEENS7_ILi112EEENS7_ILi64EEEEEELi64ENS_6half_tEfNS_4arch4Sm80ELb1ELb0ELb1ELb1ELb1ELb1ELb1ELb0EEENS1_21CollectiveEpilogueFwdINS6_IJS8_SA_S9_EEENS6_IJNS7_ILi1EEESI_SI_EEESC_SE_Li128ELb1ELb1ELb0ELb0EEENS1_19SingleTileSchedulerILb1ELb0ELb1ELi128EEEEEEEEEvNT_6ParamsE)
        .other          _ZN7cutlass13device_kernelIN5flash19enable_sm80_to_sm89INS1_16FlashAttnFwdSm80INS1_25CollectiveMainloopFwdSm80ILi4ELi1ELb0EN4cute5tupleIJNS5_1CILi128EEENS7_ILi112EEENS7_ILi64EEEEEELi64ENS_6half_tEfNS_4arch4Sm80ELb1ELb0ELb1ELb1ELb1ELb1ELb1ELb0EEENS1_21CollectiveEpilogueFwdINS6_IJS8_SA_S9_EEENS6_IJNS7_ILi1EEESI_SI_EEESC_SE_Li128ELb1ELb1ELb0ELb0EEENS1_19SingleTileSchedulerILb1ELb0ELb1ELi128EEEEEEEEEvNT_6ParamsE,@"STO_CUDA_ENTRY STV_DEFAULT"
_ZN7cutlass13device_kernelIN5flash19enable_sm80_to_sm89INS1_16FlashAttnFwdSm80INS1_25CollectiveMainloopFwdSm80ILi4ELi1ELb0EN4cute5tupleIJNS5_1CILi128EEENS7_ILi112EEENS7_ILi64EEEEEELi64ENS_6half_tEfNS_4arch4Sm80ELb1ELb0ELb1ELb1ELb1ELb1ELb1ELb0EEENS1_21CollectiveEpilogueFwdINS6_IJS8_SA_S9_EEENS6_IJNS7_ILi1EEESI_SI_EEESC_SE_Li128ELb1ELb1ELb0ELb0EEENS1_19SingleTileSchedulerILb1ELb0ELb1ELi128EEEEEEEEEvNT_6ParamsE:
[----:B------:R-:W-:Y:S01]  /*0000*/  LDC R1, c[0x0][0x28] ;  /* 0x00000a00ff017b82 */ /* 0x000fe20000000800 */
[----:B------:R-:W-:Y:S05]  /*0010*/  EXIT ;  /* 0x000000000000794d */ /* 0x000fea0003800000 */
.L_x_8:
        /* <DEDUP_REMOVED lines=14> */
.L_x_17:


//--------------------- .nv.shared.reserved.0     --------------------------
	.section	.nv.shared.reserved.0,"aw",@nobits
	.weak		__nv_reservedSMEM_offset_0_alias
	.size		__nv_reservedSMEM_offset_0_alias, 0, 0
	.other		__nv_reservedSMEM_offset_0_alias,@"STO_CUDA_RESERVED_SHARED STV_DEFAULT"
__nv_reservedSMEM_offset_0_alias:
	.zero		0


//--------------------- .nv.global                --------------------------
	.section	.nv.global,"aw",@nobits
.nv.global:
	.type		_ZN79_INTERNAL_f786776b_43_flash_fwd_hdim64_fp16_paged_softcap_sm80_cu_a7f3af4d_48384cute1_E,@object
	.size		_ZN79_INTERNAL_f786776b_43_flash_fwd_hdim64_fp16_paged_softcap_sm80_cu_a7f3af4d_48384cute1_E,(_ZN79_INTERNAL_f786776b_43_flash_fwd_hdim64_fp16_paged_softcap_sm80_cu_a7f3af4d_48384cuda3std3__45__cpo6cbeginE - _ZN79_INTERNAL_f786776b_43_flash_fwd_hdim64_fp16_paged_softcap_sm80_cu_a7f3af4d_48384cute1_E)
_ZN79_INTERNAL_f786776b_43_flash_fwd_hdim64_fp16_paged_softcap_sm80_cu_a7f3af4d_48384cute1_E:
	.zero		1
	.type		_ZN79_INTERNAL_f786776b_43_flash_fwd_hdim64_fp16_paged_softcap_sm80_cu_a7f3af4d_48384cuda3std3__45__cpo6cbeginE,@object
	.size		_ZN79_INTERNAL_f786776b_43_flash_fwd_hdim64_fp16_paged_softcap_sm80_cu_a7f3af4d_48384cuda3std3__45__cpo6cbeginE,(_ZN79_INTERNAL_f786776b_43_flash_fwd_hdim64_fp16_paged_softcap_sm80_cu_a7f3af4d_48384cuda3std3__48in_placeE - _ZN79_INTERNAL_f786776b_43_flash_fwd_hdim64_fp16_paged_softcap_sm80_cu_a7f3af4d_48384cuda3std3__45__cpo6cbeginE)
_ZN79_INTERNAL_f786776b_43_flash_fwd_hdim64_fp16_paged_softcap_sm80_cu_a7f3af4d_48384cuda3std3__45__cpo6cbeginE:
	.zero		1
	.type		_ZN79_INTERNAL_f786776b_43_flash_fwd_hdim64_fp16_paged_softcap_sm80_cu_a7f3af4d_48384cuda3std3__48in_placeE,@object
	.size		_ZN79_INTERNAL_f786776b_43_flash_fwd_hdim64_fp16_paged_softcap_sm80_cu_a7f3af4d_48384cuda3std3__48in_placeE,(_ZN79_INTERNAL_f786776b_43_flash_fwd_hdim64_fp16_paged_softcap_sm80_cu_a7f3af4d_48384cuda3std6ranges3__45__cpo9iter_moveE - _ZN79_INTERNAL_f786776b_43_flash_fwd_hdim64_fp16_paged_softcap_sm80_cu_a7f3af4d_48384cuda3std3__48in_placeE)
_ZN79_INTERNAL_f786776b_43_flash_fwd_hdim64_fp16_paged_softcap_sm80_cu_a7f3af4d_48384cuda3std3__48in_placeE:
	.zero		1
	.type		_ZN79_INTERNAL_f786776b_43_flash_fwd_hdim64_fp16_paged_softcap_sm80_cu_a7f3af4d_48384cuda3std6ranges3__45__cpo9iter_moveE,@object
	.size		_ZN79_INTERNAL_f786776b_43_flash_fwd_hdim64_fp16_paged_softcap_sm80_cu_a7f3af4d_48384cuda3std6ranges3__45__cpo9iter_moveE,(_ZN79_INTERNAL_f786776b_43_flash_fwd_hdim64_fp16_paged_softcap_sm80_cu_a7f3af4d_48384cuda3std3__45__cpo5beginE - _ZN79_INTERNAL_f786776b_43_flash_fwd_hdim64_fp16_paged_softcap_sm80_cu_a7f3af4d_48384cuda3std6ranges3__45__cpo9iter_moveE)
_ZN79_INTERNAL_f786776b_43_flash_fwd_hdim64_fp16_paged_softcap_sm80_cu_a7f3af4d_48384cuda3std6ranges3__45__cpo9iter_moveE:
	.zero		1
	.type		_ZN79_INTERNAL_f786776b_43_flash_fwd_hdim64_fp16_paged_softcap_sm80_cu_a7f3af4d_48384cuda3std3__45__cpo5beginE,@object
	.size		_ZN79_INTERNAL_f786776b_43_flash_fwd_hdim64_fp16_paged_softcap_sm80_cu_a7f3af4d_48384cuda3std3__45__cpo5beginE,(_ZN79_INTERNAL_f786776b_43_flash_fwd_hdim64_fp16_paged_softcap_sm80_cu_a7f3af4d_48384cuda3std3__481_GLOBAL__N__f786776b_43_flash_fwd_hdim64_fp16_paged_softcap_sm80_cu_a7f3af4d_48386ignoreE - _ZN79_INTERNAL_f786776b_43_flash_fwd_hdim64_fp16_paged_softcap_sm80_cu_a7f3af4d_48384cuda3std3__45__cpo5beginE)
_ZN79_INTERNAL_f786776b_43_flash_fwd_hdim64_fp16_paged_softcap_sm80_cu_a7f3af4d_48384cuda3std3__45__cpo5beginE:
	.zero		1
	.type		_ZN79_INTERNAL_f786776b_43_flash_fwd_hdim64_fp16_paged_softcap_sm80_cu_a7f3af4d_48384cuda3std3__481_GLOBAL__N__f786776b_43_flash_fwd_hdim64_fp16_paged_softcap_sm80_cu_a7f3af4d_48386ignoreE,@object
	.size		_ZN79_INTERNAL_f786776b_43_flash_fwd_hdim64_fp16_paged_softcap_sm80_cu_a7f3af4d_48384cuda3std3__481_GLOBAL__N__f786776b_43_flash_fwd_hdim64_fp16_paged_softcap_sm80_cu_a7f3af4d_48386ignoreE,(_ZN79_INTERNAL_f786776b_43_flash_fwd_hdim64_fp16_paged_softcap_sm80_cu_a7f3af4d_48384cute7productE - _ZN79_INTERNAL_f786776b_43_flash_fwd_hdim64_fp16_paged_softcap_sm80_cu_a7f3af4d_48384cuda3std3__481_GLOBAL__N__f786776b_43_flash_fwd_hdim64_fp16_paged_softcap_sm80_cu_a7f3af4d_48386ignoreE)
_ZN79_INTERNAL_f786776b_43_flash_fwd_hdim64_fp16_paged_softcap_sm80_cu_a7f3af4d_48384cuda3std3__481_GLOBAL__N__f786776b_43_flash_fwd_hdim64_fp16_paged_softcap_sm80_cu_a7f3af4d_48386ignoreE:
	.zero		1
	.type		_ZN79_INTERNAL_f786776b_43_flash_fwd_hdim64_fp16_paged_softcap_sm80_cu_a7f3af4d_48384cute7productE,@object
	.size		_ZN79_INTERNAL_f786776b_43_flash_fwd_hdim64_fp16_paged_softcap_sm80_cu_a7f3af4d_48384cute7productE,(_ZN79_INTERNAL_f786776b_43_flash_fwd_hdim64_fp16_paged_softcap_sm80_cu_a7f3af4d_48384cuda3std3__45__cpo3endE - _ZN79_INTERNAL_f786776b_43_flash_fwd_hdim64_fp16_paged_softcap_sm80_cu_a7f3af4d_48384cute7productE)
_ZN79_INTERNAL_f786776b_43_flash_fwd_hdim64_fp16_paged_softcap_sm80_cu_a7f3af4d_48384cute7productE:
	.zero		1
	.type		_ZN79_INTERNAL_f786776b_43_flash_fwd_hdim64_fp16_paged_softcap_sm80_cu_a7f3af4d_48384cuda3std3__45__cpo3endE,@object
	.size		_ZN79_INTERNAL_f786776b_43_flash_fwd_hdim64_fp16_paged_softcap_sm80_cu_a7f3af4d_48384cuda3std3__45__cpo3endE,(_ZN79_INTERNAL_f786776b_43_flash_fwd_hdim64_fp16_paged_softcap_sm80_cu_a7f3af4d_48384cuda3std3__419piecewise_constructE - _ZN79_INTERNAL_f786776b_43_flash_fwd_hdim64_fp16_paged_softcap_sm80_cu_a7f3af4d_48384cuda3std3__45__cpo3endE)
_ZN79_INTERNAL_f786776b_43_flash_fwd_hdim64_fp16_paged_softcap_sm80_cu_a7f3af4d_48384cuda3std3__45__cpo3endE:
	.zero		1
	.type		_ZN79_INTERNAL_f786776b_43_flash_fwd_hdim64_fp16_paged_softcap_sm80_cu_a7f3af4d_48384cuda3std3__419piecewise_constructE,@object
	.size		_ZN79_INTERNAL_f786776b_43_flash_fwd_hdim64_fp16_paged_softcap_sm80_cu_a7f3af4d_48384cuda3std3__419piecewise_constructE,(_ZN79_INTERNAL_f786776b_43_flash_fwd_hdim64_fp16_paged_softcap_sm80_cu_a7f3af4d_48384cuda3std3__45__cpo4cendE - _ZN79_INTERNAL_f786776b_43_flash_fwd_hdim64_fp16_paged_softcap_sm80_cu_a7f3af4d_48384cuda3std3__419piecewise_constructE)
_ZN79_INTERNAL_f786776b_43_flash_fwd_hdim64_fp16_paged_softcap_sm80_cu_a7f3af4d_48384cuda3std3__419piecewise_constructE:
	.zero		1
	.type		_ZN79_INTERNAL_f786776b_43_flash_fwd_hdim64_fp16_paged_softcap_sm80_cu_a7f3af4d_48384cuda3std3__45__cpo4cendE,@object
	.size		_ZN79_INTERNAL_f786776b_43_flash_fwd_hdim64_fp16_paged_softcap_sm80_cu_a7f3af4d_48384cuda3std3__45__cpo4cendE,(_ZN79_INTERNAL_f786776b_43_flash_fwd_hdim64_fp16_paged_softcap_sm80_cu_a7f3af4d_48384cuda3std6ranges3__45__cpo4swapE - _ZN79_INTERNAL_f786776b_43_flash_fwd_hdim64_fp16_paged_softcap_sm80_cu_a7f3af4d_48384cuda3std3__45__cpo4cendE)
_ZN79_INTERNAL_f786776b_43_flash_fwd_hdim64_fp16_paged_softcap_sm80_cu_a7f3af4d_48384cuda3std3__45__cpo4cendE:
	.zero		1
	.type		_ZN79_INTERNAL_f786776b_43_flash_fwd_hdim64_fp16_paged_softcap_sm80_cu_a7f3af4d_48384cuda3std6ranges3__45__cpo4swapE,@object
	.size		_ZN79_INTERNAL_f786776b_43_flash_fwd_hdim64_fp16_paged_softcap_sm80_cu_a7f3af4d_48384cuda3std6ranges3__45__cpo4swapE,(.L_7 - _ZN79_INTERNAL_f786776b_43_flash_fwd_hdim64_fp16_paged_softcap_sm80_cu_a7f3af4d_48384cuda3std6ranges3__45__cpo4swapE)
_ZN79_INTERNAL_f786776b_43_flash_fwd_hdim64_fp16_paged_softcap_sm80_cu_a7f3af4d_48384cuda3std6ranges3__45__cpo4swapE:
	.zero		1
.L_7:


//--------------------- .nv.constant0._ZN7cutlass13device_kernelIN5flash19enable_sm80_to_sm89INS1_16FlashAttnFwdSm80INS1_25CollectiveMainloopFwdSm80ILi4ELi1ELb0EN4cute5tupleIJNS5_1CILi128EEENS7_ILi112EEENS7_ILi64EEEEEELi64ENS_6half_tEfNS_4arch4Sm80ELb0ELb0ELb1ELb0ELb1ELb0ELb1ELb0EEENS1_21CollectiveEpilogueFwdINS6_IJS8_SA_S9_EEENS6_IJNS7_ILi1EEESI_SI_EEESC_SE_Li128ELb0ELb1ELb0ELb0EEENS1_19SingleTileSchedulerILb0ELb0ELb1ELi128EEEEEEEEEvNT_6ParamsE --------------------------
	.section	.nv.constant0._ZN7cutlass13device_kernelIN5flash19enable_sm80_to_sm89INS1_16FlashAttnFwdSm80INS1_25CollectiveMainloopFwdSm80ILi4ELi1ELb0EN4cute5tupleIJNS5_1CILi128EEENS7_ILi112EEENS7_ILi64EEEEEELi64ENS_6half_tEfNS_4arch4Sm80ELb0ELb0ELb1ELb0ELb1ELb0ELb1ELb0EEENS1_21CollectiveEpilogueFwdINS6_IJS8_SA_S9_EEENS6_IJNS7_ILi1EEESI_SI_EEESC_SE_Li128ELb0ELb1ELb0ELb0EEENS1_19SingleTileSchedulerILb0ELb0ELb1ELi128EEEEEEEEEvNT_6ParamsE,"a",@progbits
	.sectionflags	@""
	.align	4
.nv.constant0._ZN7cutlass13device_kernelIN5flash19enable_sm80_to_sm89INS1_16FlashAttnFwdSm80INS1_25CollectiveMainloopFwdSm80ILi4ELi1ELb0EN4cute5tupleIJNS5_1CILi128EEENS7_ILi112EEENS7_ILi64EEEEEELi64ENS_6half_tEfNS_4arch4Sm80ELb0ELb0ELb1ELb0ELb1ELb0ELb1ELb0EEENS1_21CollectiveEpilogueFwdINS6_IJS8_SA_S9_EEENS6_IJNS7_ILi1EEESI_SI_EEESC_SE_Li128ELb0ELb1ELb0ELb0EEENS1_19SingleTileSchedulerILb0ELb0ELb1ELi128EEEEEEEEEvNT_6ParamsE:
	.zero		1576


//--------------------- .nv.constant0._ZN7cutlass13device_kernelIN5flash19enable_sm80_to_sm89INS1_16FlashAttnFwdSm80INS1_25CollectiveMainloopFwdSm80ILi4ELi1ELb0EN4cute5tupleIJNS5_1CILi128EEENS7_ILi112EEENS7_ILi64EEEEEELi64ENS_6half_tEfNS_4arch4Sm80ELb0ELb0ELb1ELb1ELb1ELb0ELb1ELb0EEENS1_21CollectiveEpilogueFwdINS6_IJS8_SA_S9_EEENS6_IJNS7_ILi1EEESI_SI_EEESC_SE_Li128ELb1ELb1ELb0ELb0EEENS1_19SingleTileSchedulerILb1ELb0ELb1ELi128EEEEEEEEEvNT_6ParamsE --------------------------
	.section	.nv.constant0._ZN7cutlass13device_kernelIN5flash19enable_sm80_to_sm89INS1_16FlashAttnFwdSm80INS1_25CollectiveMainloopFwdSm80ILi4ELi1ELb0EN4cute5tupleIJNS5_1CILi128EEENS7_ILi112EEENS7_ILi64EEEEEELi64ENS_6half_tEfNS_4arch4Sm80ELb0ELb0ELb1ELb1ELb1ELb0ELb1ELb0EEENS1_21CollectiveEpilogueFwdINS6_IJS8_SA_S9_EEENS6_IJNS7_ILi1EEESI_SI_EEESC_SE_Li128ELb1ELb1ELb0ELb0EEENS1_19SingleTileSchedulerILb1ELb0ELb1ELi128EEEEEEEEEvNT_6ParamsE,"a",@progbits
	.sectionflags	@""
	.align	4
.nv.constant0._ZN7cutlass13device_kernelIN5flash19enable_sm80_to_sm89INS1_16FlashAttnFwdSm80INS1_25CollectiveMainloopFwdSm80ILi4ELi1ELb0EN4cute5tupleIJNS5_1CILi128EEENS7_ILi112EEENS7_ILi64EEEEEELi64ENS_6half_tEfNS_4arch4Sm80ELb0ELb0ELb1ELb1ELb1ELb0ELb1ELb0EEENS1_21CollectiveEpilogueFwdINS6_IJS8_SA_S9_EEENS6_IJNS7_ILi1EEESI_SI_EEESC_SE_Li128ELb1ELb1ELb0ELb0EEENS1_19SingleTileSchedulerILb1ELb0ELb1ELi128EEEEEEEEEvNT_6ParamsE:
	.zero		1576


//--------------------- .nv.constant0._ZN7cutlass13device_kernelIN5flash19enable_sm80_to_sm89INS1_16FlashAttnFwdSm80INS1_25CollectiveMainloopFwdSm80ILi4ELi1ELb0EN4cute5tupleIJNS5_1CILi128EEENS7_ILi112EEENS7_ILi64EEEEEELi64ENS_6half_tEfNS_4arch4Sm80ELb0ELb0ELb1ELb1ELb1ELb1ELb1ELb0EEENS1_21CollectiveEpilogueFwdINS6_IJS8_SA_S9_EEENS6_IJNS7_ILi1EEESI_SI_EEESC_SE_Li128ELb1ELb1ELb0ELb0EEENS1_19SingleTileSchedulerILb1ELb0ELb1ELi128EEEEEEEEEvNT_6ParamsE --------------------------
	.section	.nv.constant0._ZN7cutlass13device_kernelIN5flash19enable_sm80_to_sm89INS1_16FlashAttnFwdSm80INS1_25CollectiveMainloopFwdSm80ILi4ELi1ELb0EN4cute5tupleIJNS5_1CILi128EEENS7_ILi112EEENS7_ILi64EEEEEELi64ENS_6half_tEfNS_4arch4Sm80ELb0ELb0ELb1ELb1ELb1ELb1ELb1ELb0EEENS1_21CollectiveEpilogueFwdINS6_IJS8_SA_S9_EEENS6_IJNS7_ILi1EEESI_SI_EEESC_SE_Li128ELb1ELb1ELb0ELb0EEENS1_19SingleTileSchedulerILb1ELb0ELb1ELi128EEEEEEEEEvNT_6ParamsE,"a",@progbits
	.sectionflags	@""
	.align	4
.nv.constant0._ZN7cutlass13device_kernelIN5flash19enable_sm80_to_sm89INS1_16FlashAttnFwdSm80INS1_25CollectiveMainloopFwdSm80ILi4ELi1ELb0EN4cute5tupleIJNS5_1CILi128EEENS7_ILi112EEENS7_ILi64EEEEEELi64ENS_6half_tEfNS_4arch4Sm80ELb0ELb0ELb1ELb1ELb1ELb1ELb1ELb0EEENS1_21CollectiveEpilogueFwdINS6_IJS8_SA_S9_EEENS6_IJNS7_ILi1EEESI_SI_EEESC_SE_Li128ELb1ELb1ELb0ELb0EEENS1_19SingleTileSchedulerILb1ELb0ELb1ELi128EEEEEEEEEvNT_6ParamsE:
	.zero		1576


//--------------------- .nv.constant0._ZN7cutlass13device_kernelIN5flash19enable_sm80_to_sm89INS1_16FlashAttnFwdSm80INS1_25CollectiveMainloopFwdSm80ILi4ELi1ELb0EN4cute5tupleIJNS5_1CILi128EEENS7_ILi96EEENS7_ILi64EEEEEELi64ENS_6half_tEfNS_4arch4Sm80ELb0ELb1ELb1ELb0ELb1ELb0ELb1ELb0EEENS1_21CollectiveEpilogueFwdINS6_IJS8_SA_S9_EEENS6_IJNS7_ILi1EEESI_SI_EEESC_SE_Li128ELb0ELb1ELb0ELb0EEENS1_19SingleTileSchedulerILb0ELb0ELb1ELi128EEEEEEEEEvNT_6ParamsE --------------------------
	.section	.nv.constant0._ZN7cutlass13device_kernelIN5flash19enable_sm80_to_sm89INS1_16FlashAttnFwdSm80INS1_25CollectiveMainloopFwdSm80ILi4ELi1ELb0EN4cute5tupleIJNS5_1CILi128EEENS7_ILi96EEENS7_ILi64EEEEEELi64ENS_6half_tEfNS_4arch4Sm80ELb0ELb1ELb1ELb0ELb1ELb0ELb1ELb0EEENS1_21CollectiveEpilogueFwdINS6_IJS8_SA_S9_EEENS6_IJNS7_ILi1EEESI_SI_EEESC_SE_Li128ELb0ELb1ELb0ELb0EEENS1_19SingleTileSchedulerILb0ELb0ELb1ELi128EEEEEEEEEvNT_6ParamsE,"a",@progbits
	.sectionflags	@""
	.align	4
.nv.constant0._ZN7cutlass13device_kernelIN5flash19enable_sm80_to_sm89INS1_16FlashAttnFwdSm80INS1_25CollectiveMainloopFwdSm80ILi4ELi1ELb0EN4cute5tupleIJNS5_1CILi128EEENS7_ILi96EEENS7_ILi64EEEEEELi64ENS_6half_tEfNS_4arch4Sm80ELb0ELb1ELb1ELb0ELb1ELb0ELb1ELb0EEENS1_21CollectiveEpilogueFwdINS6_IJS8_SA_S9_EEENS6_IJNS7_ILi1EEESI_SI_EEESC_SE_Li128ELb0ELb1ELb0ELb0EEENS1_19SingleTileSchedulerILb0ELb0ELb1ELi128EEEEEEEEEvNT_6ParamsE:
	.zero		1576


//--------------------- .nv.constant0._ZN7cutlass13device_kernelIN5flash19enable_sm80_to_sm89INS1_16FlashAttnFwdSm80INS1_25CollectiveMainloopFwdSm80ILi4ELi1ELb0EN4cute5tupleIJNS5_1CILi128EEENS7_ILi96EEENS7_ILi64EEEEEELi64ENS_6half_tEfNS_4arch4Sm80ELb0ELb1ELb1ELb1ELb1ELb0ELb1ELb0EEENS1_21CollectiveEpilogueFwdINS6_IJS8_SA_S9_EEENS6_IJNS7_ILi1EEESI_SI_EEESC_SE_Li128ELb1ELb1ELb0ELb0EEENS1_19SingleTileSchedulerILb1ELb0ELb1ELi128EEEEEEEEEvNT_6ParamsE --------------------------
	.section	.nv.constant0._ZN7cutlass13device_kernelIN5flash19enable_sm80_to_sm89INS1_16FlashAttnFwdSm80INS1_25CollectiveMainloopFwdSm80ILi4ELi1ELb0EN4cute5tupleIJNS5_1CILi128EEENS7_ILi96EEENS7_ILi64EEEEEELi64ENS_6half_tEfNS_4arch4Sm80ELb0ELb1ELb1ELb1ELb1ELb0ELb1ELb0EEENS1_21CollectiveEpilogueFwdINS6_IJS8_SA_S9_EEENS6_IJNS7_ILi1EEESI_SI_EEESC_SE_Li128ELb1ELb1ELb0ELb0EEENS1_19SingleTileSchedulerILb1ELb0ELb1ELi128EEEEEEEEEvNT_6ParamsE,"a",@progbits
	.sectionflags	@""
	.align	4
.nv.constant0._ZN7cutlass13device_kernelIN5flash19enable_sm80_to_sm89INS1_16FlashAttnFwdSm80INS1_25CollectiveMainloopFwdSm80ILi4ELi1ELb0EN4cute5tupleIJNS5_1CILi128EEENS7_ILi96EEENS7_ILi64EEEEEELi64ENS_6half_tEfNS_4arch4Sm80ELb0ELb1ELb1ELb1ELb1ELb0ELb1ELb0EEENS1_21CollectiveEpilogueFwdINS6_IJS8_SA_S9_EEENS6_IJNS7_ILi1EEESI_SI_EEESC_SE_Li128ELb1ELb1ELb0ELb0EEENS1_19SingleTileSchedulerILb1ELb0ELb1ELi128EEEEEEEEEvNT_6ParamsE:
	.zero		1576


//--------------------- .nv.constant0._ZN7cutlass13device_kernelIN5flash19enable_sm80_to_sm89INS1_16FlashAttnFwdSm80INS1_25CollectiveMainloopFwdSm80ILi4ELi1ELb0EN4cute5tupleIJNS5_1CILi128EEENS7_ILi96EEENS7_ILi64EEEEEELi64ENS_6half_tEfNS_4arch4Sm80ELb0ELb1ELb1ELb1ELb1ELb1ELb1ELb0EEENS1_21CollectiveEpilogueFwdINS6_IJS8_SA_S9_EEENS6_IJNS7_ILi1EEESI_SI_EEESC_SE_Li128ELb1ELb1ELb0ELb0EEENS1_19SingleTileSchedulerILb1ELb0ELb1ELi128EEEEEEEEEvNT_6ParamsE --------------------------
	.section	.nv.constant0._ZN7cutlass13device_kernelIN5flash19enable_sm80_to_sm89INS1_16FlashAttnFwdSm80INS1_25CollectiveMainloopFwdSm80ILi4ELi1ELb0EN4cute5tupleIJNS5_1CILi128EEENS7_ILi96EEENS7_ILi64EEEEEELi64ENS_6half_tEfNS_4arch4Sm80ELb0ELb1ELb1ELb1ELb1ELb1ELb1ELb0EEENS1_21CollectiveEpilogueFwdINS6_IJS8_SA_S9_EEENS6_IJNS7_ILi1EEESI_SI_EEESC_SE_Li128ELb1ELb1ELb0ELb0EEENS1_19SingleTileSchedulerILb1ELb0ELb1ELi128EEEEEEEEEvNT_6ParamsE,"a",@progbits
	.sectionflags	@""
	.align	4
.nv.constant0._ZN7cutlass13device_kernelIN5flash19enable_sm80_to_sm89INS1_16FlashAttnFwdSm80INS1_25CollectiveMainloopFwdSm80ILi4ELi1ELb0EN4cute5tupleIJNS5_1CILi128EEENS7_ILi96EEENS7_ILi64EEEEEELi64ENS_6half_tEfNS_4arch4Sm80ELb0ELb1ELb1ELb1ELb1ELb1ELb1ELb0EEENS1_21CollectiveEpilogueFwdINS6_IJS8_SA_S9_EEENS6_IJNS7_ILi1EEESI_SI_EEESC_SE_Li128ELb1ELb1ELb0ELb0EEENS1_19SingleTileSchedulerILb1ELb0ELb1ELi128EEEEEEEEEvNT_6ParamsE:
	.zero		1576


//--------------------- .nv.constant0._ZN7cutlass13device_kernelIN5flash19enable_sm80_to_sm89INS1_16FlashAttnFwdSm80INS1_25CollectiveMainloopFwdSm80ILi4ELi1ELb0EN4cute5tupleIJNS5_1CILi128EEENS7_ILi112EEENS7_ILi64EEEEEELi64ENS_6half_tEfNS_4arch4Sm80ELb1ELb0ELb1ELb0ELb1ELb0ELb1ELb0EEENS1_21CollectiveEpilogueFwdINS6_IJS8_SA_S9_EEENS6_IJNS7_ILi1EEESI_SI_EEESC_SE_Li128ELb0ELb1ELb0ELb0EEENS1_30DynamicPersistentTileSchedulerILi128ELi128ELb0ELb1ELb0EEEEEEEEEvNT_6ParamsE --------------------------
	.section	.nv.constant0._ZN7cutlass13device_kernelIN5flash19enable_sm80_to_sm89INS1_16FlashAttnFwdSm80INS1_25CollectiveMainloopFwdSm80ILi4ELi1ELb0EN4cute5tupleIJNS5_1CILi128EEENS7_ILi112EEENS7_ILi64EEEEEELi64ENS_6half_tEfNS_4arch4Sm80ELb1ELb0ELb1ELb0ELb1ELb0ELb1ELb0EEENS1_21CollectiveEpilogueFwdINS6_IJS8_SA_S9_EEENS6_IJNS7_ILi1EEESI_SI_EEESC_SE_Li128ELb0ELb1ELb0ELb0EEENS1_30DynamicPersistentTileSchedulerILi128ELi128ELb0ELb1ELb0EEEEEEEEEvNT_6ParamsE,"a",@progbits
	.sectionflags	@""
	.align	4
.nv.constant0._ZN7cutlass13device_kernelIN5flash19enable_sm80_to_sm89INS1_16FlashAttnFwdSm80INS1_25CollectiveMainloopFwdSm80ILi4ELi1ELb0EN4cute5tupleIJNS5_1CILi128EEENS7_ILi112EEENS7_ILi64EEEEEELi64ENS_6half_tEfNS_4arch4Sm80ELb1ELb0ELb1ELb0ELb1ELb0ELb1ELb0EEENS1_21CollectiveEpilogueFwdINS6_IJS8_SA_S9_EEENS6_IJNS7_ILi1EEESI_SI_EEESC_SE_Li128ELb0ELb1ELb0ELb0EEENS1_30DynamicPersistentTileSchedulerILi128ELi128ELb0ELb1ELb0EEEEEEEEEvNT_6ParamsE:
	.zero		1592


//--------------------- .nv.constant0._ZN7cutlass13device_kernelIN5flash19enable_sm80_to_sm89INS1_16FlashAttnFwdSm80INS1_25CollectiveMainloopFwdSm80ILi4ELi1ELb0EN4cute5tupleIJNS5_1CILi128EEENS7_ILi112EEENS7_ILi64EEEEEELi64ENS_6half_tEfNS_4arch4Sm80ELb1ELb0ELb1ELb1ELb1ELb0ELb1ELb0EEENS1_21CollectiveEpilogueFwdINS6_IJS8_SA_S9_EEENS6_IJNS7_ILi1EEESI_SI_EEESC_SE_Li128ELb1ELb1ELb0ELb0EEENS1_19SingleTileSchedulerILb1ELb0ELb1ELi128EEEEEEEEEvNT_6ParamsE --------------------------
	.section	.nv.constant0._ZN7cutlass13device_kernelIN5flash19enable_sm80_to_sm89INS1_16FlashAttnFwdSm80INS1_25CollectiveMainloopFwdSm80ILi4ELi1ELb0EN4cute5tupleIJNS5_1CILi128EEENS7_ILi112EEENS7_ILi64EEEEEELi64ENS_6half_tEfNS_4arch4Sm80ELb1ELb0ELb1ELb1ELb1ELb0ELb1ELb0EEENS1_21CollectiveEpilogueFwdINS6_IJS8_SA_S9_EEENS6_IJNS7_ILi1EEESI_SI_EEESC_SE_Li128ELb1ELb1ELb0ELb0EEENS1_19SingleTileSchedulerILb1ELb0ELb1ELi128EEEEEEEEEvNT_6ParamsE,"a",@progbits
	.sectionflags	@""
	.align	4
.nv.constant0._ZN7cutlass13device_kernelIN5flash19enable_sm80_to_sm89INS1_16FlashAttnFwdSm80INS1_25CollectiveMainloopFwdSm80ILi4ELi1ELb0EN4cute5tupleIJNS5_1CILi128EEENS7_ILi112EEENS7_ILi64EEEEEELi64ENS_6half_tEfNS_4arch4Sm80ELb1ELb0ELb1ELb1ELb1ELb0ELb1ELb0EEENS1_21CollectiveEpilogueFwdINS6_IJS8_SA_S9_EEENS6_IJNS7_ILi1EEESI_SI_EEESC_SE_Li128ELb1ELb1ELb0ELb0EEENS1_19SingleTileSchedulerILb1ELb0ELb1ELi128EEEEEEEEEvNT_6ParamsE:
	.zero		1576


//--------------------- .nv.constant0._ZN7cutlass13device_kernelIN5flash19enable_sm80_to_sm89INS1_16FlashAttnFwdSm80INS1_25CollectiveMainloopFwdSm80ILi4ELi1ELb0EN4cute5tupleIJNS5_1CILi128EEENS7_ILi112EEENS7_ILi64EEEEEELi64ENS_6half_tEfNS_4arch4Sm80ELb1ELb0ELb1ELb1ELb1ELb1ELb1ELb0EEENS1_21CollectiveEpilogueFwdINS6_IJS8_SA_S9_EEENS6_IJNS7_ILi1EEESI_SI_EEESC_SE_Li128ELb1ELb1ELb0ELb0EEENS1_19SingleTileSchedulerILb1ELb0ELb1ELi128EEEEEEEEEvNT_6ParamsE --------------------------
	.section	.nv.constant0._ZN7cutlass13device_kernelIN5flash19enable_sm80_to_sm89INS1_16FlashAttnFwdSm80INS1_25CollectiveMainloopFwdSm80ILi4ELi1ELb0EN4cute5tupleIJNS5_1CILi128EEENS7_ILi112EEENS7_ILi64EEEEEELi64ENS_6half_tEfNS_4arch4Sm80ELb1ELb0ELb1ELb1ELb1ELb1ELb1ELb0EEENS1_21CollectiveEpilogueFwdINS6_IJS8_SA_S9_EEENS6_IJNS7_ILi1EEESI_SI_EEESC_SE_Li128ELb1ELb1ELb0ELb0EEENS1_19SingleTileSchedulerILb1ELb0ELb1ELi128EEEEEEEEEvNT_6ParamsE,"a",@progbits
	.sectionflags	@""
	.align	4
.nv.constant0._ZN7cutlass13device_kernelIN5flash19enable_sm80_to_sm89INS1_16FlashAttnFwdSm80INS1_25CollectiveMainloopFwdSm80ILi4ELi1ELb0EN4cute5tupleIJNS5_1CILi128EEENS7_ILi112EEENS7_ILi64EEEEEELi64ENS_6half_tEfNS_4arch4Sm80ELb1ELb0ELb1ELb1ELb1ELb1ELb1ELb0EEENS1_21CollectiveEpilogueFwdINS6_IJS8_SA_S9_EEENS6_IJNS7_ILi1EEESI_SI_EEESC_SE_Li128ELb1ELb1ELb0ELb0EEENS1_19SingleTileSchedulerILb1ELb0ELb1ELi128EEEEEEEEEvNT_6ParamsE:
	.zero		1576


//--------------------- SYMBOLS --------------------------

	.type		.nv.reservedSmem.offset0,@object
	.size		.nv.reservedSmem.offset0,0x4
